// auto-generated by cutlass_sweep.gemm — config: {"arch": "sm_100", "cluster_m": 1, "cluster_n": 2, "dtype": "int8", "stages": 0, "tile_k": 128, "tile_m": 64, "tile_n": 128}
#include "cutlass/cutlass.h"
#include "cutlass/gemm/collective/collective_builder.hpp"
#include "cutlass/gemm/device/gemm_universal_adapter.h"
#include "cutlass/gemm/kernel/gemm_universal.hpp"
#include "cutlass/epilogue/collective/collective_builder.hpp"

using ElemA = int8_t;
using ElemB = int8_t;
using ElemCD = int8_t;
using Acc  = int32_t;
using TileShape    = cute::Shape<cute::_64, cute::_128, cute::_128>;
using ClusterShape = cute::Shape<cute::_1, cute::_2, cute::_1>;

using CollectiveEpilogue = typename cutlass::epilogue::collective::CollectiveBuilder<
    cutlass::arch::Sm100, cutlass::arch::OpClassTensorOp,
    TileShape, ClusterShape,
    cutlass::epilogue::collective::EpilogueTileAuto,
    Acc, Acc,
    ElemCD, cutlass::layout::RowMajor, 128 / cutlass::sizeof_bits<ElemCD>::value,
    ElemCD, cutlass::layout::RowMajor, 128 / cutlass::sizeof_bits<ElemCD>::value,
    cutlass::epilogue::collective::EpilogueScheduleAuto
  >::CollectiveOp;

using CollectiveMainloop = typename cutlass::gemm::collective::CollectiveBuilder<
    cutlass::arch::Sm100, cutlass::arch::OpClassTensorOp,
    ElemA, cutlass::layout::RowMajor, 128 / cutlass::sizeof_bits<ElemA>::value,
    ElemB, cutlass::layout::ColumnMajor, 128 / cutlass::sizeof_bits<ElemB>::value,
    Acc,
    TileShape, ClusterShape,
    cutlass::gemm::collective::StageCountAutoCarveout<static_cast<int>(sizeof(typename CollectiveEpilogue::SharedStorage))>,
    cutlass::gemm::collective::KernelScheduleAuto
  >::CollectiveOp;

using GemmKernel = cutlass::gemm::kernel::GemmUniversal<
    cute::Shape<int,int,int,int>,
    CollectiveMainloop,
    CollectiveEpilogue
>;
using Gemm = cutlass::gemm::device::GemmUniversalAdapter<GemmKernel>;

// Force the device kernel symbol into the cubin without needing a host main.
auto* _anchor = &cutlass::device_kernel<GemmKernel>;


// ===== COMPILED SASS (sm_100a) =====

	.target	sm_100a

	.elftype	@"ET_EXEC"


//--------------------- .note.nv.tkinfo           --------------------------
	.section	.note.nv.tkinfo,"",@"SHT_NOTE"
	.sectionflags	@"SHF_NOTE_NV_TKINFO"
	.tkinfo
        /*0018*/ 	.word	0x00000002
        /*0030*/ 	.string	""
        /*0030*/ 	.string	"ptxas"
        /*0030*/ 	.string	"Cuda compilation tools, release 13.0, V13.0.88"
        /*0030*/ 	.string	"Build cuda_13.0.r13.0/compiler.36424714_0"
        /*0030*/ 	.string	"-arch sm_100a -m 64 "



//--------------------- .note.nv.cuinfo           --------------------------
	.section	.note.nv.cuinfo,"",@"SHT_NOTE"
	.sectionflags	@"SHF_NOTE_NV_CUINFO"
        /*0018*/ 	.short	0x0002
        /*001a*/ 	.short	0x0064
        /*001c*/ 	.short	0x0082
	.zero		2


//--------------------- .nv.info                  --------------------------
	.section	.nv.info,"",@"SHT_CUDA_INFO"
	.align	4


	//----- nvinfo : EIATTR_REGCOUNT
	.align		4
        /*0000*/ 	.byte	0x04, 0x2f
        /*0002*/ 	.short	(.L_19 - .L_18)
	.align		4
.L_18:
        /*0004*/ 	.word	index@(_ZN7cutlass13device_kernelINS_4gemm6kernel13GemmUniversalIN4cute5tupleIJiiiiEEENS1_10collective13CollectiveMmaINS1_35MainloopSm100TmaUmmaWarpSpecializedILi8ELi2ELi4ENS5_IJNS4_1CILi1EEENSA_ILi2EEESB_EEEEENS5_IJNSA_ILi64EEENSA_ILi128EEESG_EEEaNS5_IJlSB_lEEEaSI_NS4_8TiledMMAINS4_8MMA_AtomIJNS4_15SM100_MMA_S8_SSIaaiLi64ELi128ELNS4_4UMMA5MajorE0ELSN_0ELNSM_8SaturateE0EEEEEENS4_6LayoutINS5_IJSB_SB_SB_EEENS5_IJNSA_ILi0EEEST_ST_EEEEENS5_IJNS4_10UnderscoreESW_SW_EEEEENS4_23SM90_TMA_LOAD_MULTICASTENS4_14ComposedLayoutINS4_7SwizzleILi3ELi4ELi3EEENS4_18smem_ptr_flag_bitsILi8EEENSR_INS5_IJNSA_ILi8EEESG_EEENS5_IJSG_SB_EEEEEEEvNS4_8identityENS4_13SM90_TMA_LOADES19_vS1A_EENS_8epilogue10collective18CollectiveEpilogueINS1D_23Sm100TmaWarpSpecializedILi2ELi2ELi32ELb0ELb0EEEJSH_NS5_IJNSR_ISF_SB_EES1I_EEEaSI_aSI_NS1D_6fusion15FusionCallbacksIS1H_NS1K_17LinearCombinationIaiaiLNS_15FloatRoundStyleE2EEESH_S1J_JEEENS4_5SM1004TMEM4LOAD26SM100_TMEM_LOAD_16dp32b32xES1B_NS10_INS11_ILi2ELi4ELi3EEES14_NSR_INS5_IJS15_SF_EEENS5_IJSF_SB_EEEEEEENS4_39AutoVectorizingCopyWithAssumedAlignmentILi128EEENS4_14SM90_TMA_STOREES1Y_S20_S20_EEEvvEEEEvNT_6ParamsE)
        /*0008*/ 	.word	0x0000005a


	//----- nvinfo : EIATTR_FRAME_SIZE
	.align		4
.L_19:
        /*000c*/ 	.byte	0x04, 0x11
        /*000e*/ 	.short	(.L_21 - .L_20)
	.align		4
.L_20:
        /*0010*/ 	.word	index@($__internal_2_$__cuda_sm10x_tcgen05_guardrail_trap_unallocated_columns_being_dealloced)
        /*0014*/ 	.word	0x00000000


	//----- nvinfo : EIATTR_FRAME_SIZE
	.align		4
.L_21:
        /*0018*/ 	.byte	0x04, 0x11
        /*001a*/ 	.short	(.L_23 - .L_22)
	.align		4
.L_22:
        /*001c*/ 	.word	index@($__internal_1_$__cuda_sm10x_tcgen05_guardrail_trap_phase_invalid_during_alloc)
        /*0020*/ 	.word	0x00000000


	//----- nvinfo : EIATTR_FRAME_SIZE
	.align		4
.L_23:
        /*0024*/ 	.byte	0x04, 0x11
        /*0026*/ 	.short	(.L_25 - .L_24)
	.align		4
.L_24:
        /*0028*/ 	.word	index@($__internal_0_$__cuda_sm10x_tcgen05_guardrail_trap_col_being_dealloced_not_returned_by_alloc)
        /*002c*/ 	.word	0x00000000


	//----- nvinfo : EIATTR_FRAME_SIZE
	.align		4
.L_25:
        /*0030*/ 	.byte	0x04, 0x11
        /*0032*/ 	.short	(.L_27 - .L_26)
	.align		4
.L_26:
        /*0034*/ 	.word	index@(_ZN7cutlass13device_kernelINS_4gemm6kernel13GemmUniversalIN4cute5tupleIJiiiiEEENS1_10collective13CollectiveMmaINS1_35MainloopSm100TmaUmmaWarpSpecializedILi8ELi2ELi4ENS5_IJNS4_1CILi1EEENSA_ILi2EEESB_EEEEENS5_IJNSA_ILi64EEENSA_ILi128EEESG_EEEaNS5_IJlSB_lEEEaSI_NS4_8TiledMMAINS4_8MMA_AtomIJNS4_15SM100_MMA_S8_SSIaaiLi64ELi128ELNS4_4UMMA5MajorE0ELSN_0ELNSM_8SaturateE0EEEEEENS4_6LayoutINS5_IJSB_SB_SB_EEENS5_IJNSA_ILi0EEEST_ST_EEEEENS5_IJNS4_10UnderscoreESW_SW_EEEEENS4_23SM90_TMA_LOAD_MULTICASTENS4_14ComposedLayoutINS4_7SwizzleILi3ELi4ELi3EEENS4_18smem_ptr_flag_bitsILi8EEENSR_INS5_IJNSA_ILi8EEESG_EEENS5_IJSG_SB_EEEEEEEvNS4_8identityENS4_13SM90_TMA_LOADES19_vS1A_EENS_8epilogue10collective18CollectiveEpilogueINS1D_23Sm100TmaWarpSpecializedILi2ELi2ELi32ELb0ELb0EEEJSH_NS5_IJNSR_ISF_SB_EES1I_EEEaSI_aSI_NS1D_6fusion15FusionCallbacksIS1H_NS1K_17LinearCombinationIaiaiLNS_15FloatRoundStyleE2EEESH_S1J_JEEENS4_5SM1004TMEM4LOAD26SM100_TMEM_LOAD_16dp32b32xES1B_NS10_INS11_ILi2ELi4ELi3EEES14_NSR_INS5_IJS15_SF_EEENS5_IJSF_SB_EEEEEEENS4_39AutoVectorizingCopyWithAssumedAlignmentILi128EEENS4_14SM90_TMA_STOREES1Y_S20_S20_EEEvvEEEEvNT_6ParamsE)
        /*0038*/ 	.word	0x00000000


	//----- nvinfo : EIATTR_MIN_STACK_SIZE
	.align		4
.L_27:
        /*003c*/ 	.byte	0x04, 0x12
        /*003e*/ 	.short	(.L_29 - .L_28)
	.align		4
.L_28:
        /*0040*/ 	.word	index@(_ZN7cutlass13device_kernelINS_4gemm6kernel13GemmUniversalIN4cute5tupleIJiiiiEEENS1_10collective13CollectiveMmaINS1_35MainloopSm100TmaUmmaWarpSpecializedILi8ELi2ELi4ENS5_IJNS4_1CILi1EEENSA_ILi2EEESB_EEEEENS5_IJNSA_ILi64EEENSA_ILi128EEESG_EEEaNS5_IJlSB_lEEEaSI_NS4_8TiledMMAINS4_8MMA_AtomIJNS4_15SM100_MMA_S8_SSIaaiLi64ELi128ELNS4_4UMMA5MajorE0ELSN_0ELNSM_8SaturateE0EEEEEENS4_6LayoutINS5_IJSB_SB_SB_EEENS5_IJNSA_ILi0EEEST_ST_EEEEENS5_IJNS4_10UnderscoreESW_SW_EEEEENS4_23SM90_TMA_LOAD_MULTICASTENS4_14ComposedLayoutINS4_7SwizzleILi3ELi4ELi3EEENS4_18smem_ptr_flag_bitsILi8EEENSR_INS5_IJNSA_ILi8EEESG_EEENS5_IJSG_SB_EEEEEEEvNS4_8identityENS4_13SM90_TMA_LOADES19_vS1A_EENS_8epilogue10collective18CollectiveEpilogueINS1D_23Sm100TmaWarpSpecializedILi2ELi2ELi32ELb0ELb0EEEJSH_NS5_IJNSR_ISF_SB_EES1I_EEEaSI_aSI_NS1D_6fusion15FusionCallbacksIS1H_NS1K_17LinearCombinationIaiaiLNS_15FloatRoundStyleE2EEESH_S1J_JEEENS4_5SM1004TMEM4LOAD26SM100_TMEM_LOAD_16dp32b32xES1B_NS10_INS11_ILi2ELi4ELi3EEES14_NSR_INS5_IJS15_SF_EEENS5_IJSF_SB_EEEEEEENS4_39AutoVectorizingCopyWithAssumedAlignmentILi128EEENS4_14SM90_TMA_STOREES1Y_S20_S20_EEEvvEEEEvNT_6ParamsE)
        /*0044*/ 	.word	0x00000000
.L_29:


//--------------------- .nv.compat                --------------------------
	.section	.nv.compat,"",@"SHT_CUDA_COMPAT_INFO"
	.align	4
        /*0000*/ 	.byte	0x02, 0x09, 0x01, 0x00, 0x02, 0x02, 0x03, 0x00, 0x02, 0x05, 0x06, 0x00, 0x03, 0x07, 0x01, 0x01
        /*0010*/ 	.byte	0x02, 0x03, 0x01, 0x00, 0x02, 0x06, 0x01, 0x00, 0x04, 0x0b, 0x08, 0x00, 0x01, 0x00, 0x00, 0x00
        /*0020*/ 	.byte	0x00, 0x00, 0x00, 0x00


//--------------------- .nv.info._ZN7cutlass13device_kernelINS_4gemm6kernel13GemmUniversalIN4cute5tupleIJiiiiEEENS1_10collective13CollectiveMmaINS1_35MainloopSm100TmaUmmaWarpSpecializedILi8ELi2ELi4ENS5_IJNS4_1CILi1EEENSA_ILi2EEESB_EEEEENS5_IJNSA_ILi64EEENSA_ILi128EEESG_EEEaNS5_IJlSB_lEEEaSI_NS4_8TiledMMAINS4_8MMA_AtomIJNS4_15SM100_MMA_S8_SSIaaiLi64ELi128ELNS4_4UMMA5MajorE0ELSN_0ELNSM_8SaturateE0EEEEEENS4_6LayoutINS5_IJSB_SB_SB_EEENS5_IJNSA_ILi0EEEST_ST_EEEEENS5_IJNS4_10UnderscoreESW_SW_EEEEENS4_23SM90_TMA_LOAD_MULTICASTENS4_14ComposedLayoutINS4_7SwizzleILi3ELi4ELi3EEENS4_18smem_ptr_flag_bitsILi8EEENSR_INS5_IJNSA_ILi8EEESG_EEENS5_IJSG_SB_EEEEEEEvNS4_8identityENS4_13SM90_TMA_LOADES19_vS1A_EENS_8epilogue10collective18CollectiveEpilogueINS1D_23Sm100TmaWarpSpecializedILi2ELi2ELi32ELb0ELb0EEEJSH_NS5_IJNSR_ISF_SB_EES1I_EEEaSI_aSI_NS1D_6fusion15FusionCallbacksIS1H_NS1K_17LinearCombinationIaiaiLNS_15FloatRoundStyleE2EEESH_S1J_JEEENS4_5SM1004TMEM4LOAD26SM100_TMEM_LOAD_16dp32b32xES1B_NS10_INS11_ILi2ELi4ELi3EEES14_NSR_INS5_IJS15_SF_EEENS5_IJSF_SB_EEEEEEENS4_39AutoVectorizingCopyWithAssumedAlignmentILi128EEENS4_14SM90_TMA_STOREES1Y_S20_S20_EEEvvEEEEvNT_6ParamsE --------------------------
	.section	.nv.info._ZN7cutlass13device_kernelINS_4gemm6kernel13GemmUniversalIN4cute5tupleIJiiiiEEENS1_10collective13CollectiveMmaINS1_35MainloopSm100TmaUmmaWarpSpecializedILi8ELi2ELi4ENS5_IJNS4_1CILi1EEENSA_ILi2EEESB_EEEEENS5_IJNSA_ILi64EEENSA_ILi128EEESG_EEEaNS5_IJlSB_lEEEaSI_NS4_8TiledMMAINS4_8MMA_AtomIJNS4_15SM100_MMA_S8_SSIaaiLi64ELi128ELNS4_4UMMA5MajorE0ELSN_0ELNSM_8SaturateE0EEEEEENS4_6LayoutINS5_IJSB_SB_SB_EEENS5_IJNSA_ILi0EEEST_ST_EEEEENS5_IJNS4_10UnderscoreESW_SW_EEEEENS4_23SM90_TMA_LOAD_MULTICASTENS4_14ComposedLayoutINS4_7SwizzleILi3ELi4ELi3EEENS4_18smem_ptr_flag_bitsILi8EEENSR_INS5_IJNSA_ILi8EEESG_EEENS5_IJSG_SB_EEEEEEEvNS4_8identityENS4_13SM90_TMA_LOADES19_vS1A_EENS_8epilogue10collective18CollectiveEpilogueINS1D_23Sm100TmaWarpSpecializedILi2ELi2ELi32ELb0ELb0EEEJSH_NS5_IJNSR_ISF_SB_EES1I_EEEaSI_aSI_NS1D_6fusion15FusionCallbacksIS1H_NS1K_17LinearCombinationIaiaiLNS_15FloatRoundStyleE2EEESH_S1J_JEEENS4_5SM1004TMEM4LOAD26SM100_TMEM_LOAD_16dp32b32xES1B_NS10_INS11_ILi2ELi4ELi3EEES14_NSR_INS5_IJS15_SF_EEENS5_IJSF_SB_EEEEEEENS4_39AutoVectorizingCopyWithAssumedAlignmentILi128EEENS4_14SM90_TMA_STOREES1Y_S20_S20_EEEvvEEEEvNT_6ParamsE,"",@"SHT_CUDA_INFO"
	.sectionflags	@""
	.align	4


	//----- nvinfo : EIATTR_CUDA_API_VERSION
	.align		4
        /*0000*/ 	.byte	0x04, 0x37
        /*0002*/ 	.short	(.L_31 - .L_30)
.L_30:
        /*0004*/ 	.word	0x00000082


	//----- nvinfo : EIATTR_KPARAM_INFO
	.align		4
.L_31:
        /*0008*/ 	.byte	0x04, 0x17
        /*000a*/ 	.short	(.L_33 - .L_32)
.L_32:
        /*000c*/ 	.word	0x00000000
        /*0010*/ 	.short	0x0000
        /*0012*/ 	.short	0x0000
        /*0014*/ 	.byte	0x00, 0xf0, 0x01, 0x20


	//----- nvinfo : EIATTR_AT_ENTRY_FRAGMENTS
	.align		4
.L_33:
        /*0018*/ 	.byte	0x04, 0x4f
        /*001a*/ 	.short	(.L_35 - .L_34)


	//   ....[0]....
.L_34:
        /*001c*/ 	.word	0x00000006


	//----- nvinfo : EIATTR_RESERVED_SMEM_USED
	.align		4
.L_35:
        /*0020*/ 	.byte	0x01, 0x41
	.zero		2


	//----- nvinfo : EIATTR_SPARSE_MMA_MASK
	.align		4
        /*0024*/ 	.byte	0x03, 0x50
        /*0026*/ 	.short	0x0000


	//----- nvinfo : EIATTR_TCGEN05_1CTA_USED
	.align		4
        /*0028*/ 	.byte	0x01, 0x51
	.zero		2


	//----- nvinfo : EIATTR_MAXREG_COUNT
	.align		4
        /*002c*/ 	.byte	0x03, 0x1b
        /*002e*/ 	.short	0x00ff


	//----- nvinfo : EIATTR_NUM_BARRIERS
	.align		4
        /*0030*/ 	.byte	0x02, 0x4c
        /*0032*/ 	.byte	0x07
	.zero		1


	//----- nvinfo : EIATTR_EXTERNS
	.align		4
        /*0034*/ 	.byte	0x04, 0x0f
        /*0036*/ 	.short	(.L_37 - .L_36)


	//   ....[0]....
	.align		4
.L_36:
        /*0038*/ 	.word	index@(__assertfail)


	//----- nvinfo : EIATTR_MERCURY_ISA_VERSION
	.align		4
.L_37:
        /*003c*/ 	.byte	0x03, 0x5f
        /*003e*/ 	.short	0x0101


	//----- nvinfo : EIATTR_INT_WARP_WIDE_INSTR_OFFSETS
	.align		4
        /*0040*/ 	.byte	0x04, 0x31
        /*0042*/ 	.short	(.L_39 - .L_38)


	//   ....[0]....
.L_38:
        /*0044*/ 	.word	0x00003f80


	//   ....[1]....
        /*0048*/ 	.word	0x00003fb0


	//   ....[2]....
        /*004c*/ 	.word	0x00003fd0


	//   ....[3]....
        /*0050*/ 	.word	0x00004af0


	//   ....[4]....
        /*0054*/ 	.word	0x00004b60


	//   ....[5]....
        /*0058*/ 	.word	0x00004c40


	//   ....[6]....
        /*005c*/ 	.word	0x00004cf0


	//----- nvinfo : EIATTR_COOP_GROUP_MASK_REGIDS
	.align		4
.L_39:
        /*0060*/ 	.byte	0x04, 0x29
        /*0062*/ 	.short	(.L_41 - .L_40)


	//   ....[0]....
.L_40:
        /*0064*/ 	.word	0xffffffff


	//   ....[1]....
        /*0068*/ 	.word	0xffffffff


	//   ....[2]....
        /*006c*/ 	.word	0xffffffff


	//   ....[3]....
        /*0070*/ 	.word	0xffffffff


	//   ....[4]....
        /*0074*/ 	.word	0xffffffff


	//   ....[5]....
        /*0078*/ 	.word	0xffffffff


	//   ....[6]....
        /*007c*/ 	.word	0xffffffff


	//   ....[7]....
        /*0080*/ 	.word	0xffffffff


	//   ....[8]....
        /*0084*/ 	.word	0xffffffff


	//   ....[9]....
        /*0088*/ 	.word	0xffffffff


	//   ....[10]....
        /*008c*/ 	.word	0xffffffff


	//   ....[11]....
        /*0090*/ 	.word	0xffffffff


	//   ....[12]....
        /*0094*/ 	.word	0xffffffff


	//   ....[13]....
        /*0098*/ 	.word	0xffffffff


	//----- nvinfo : EIATTR_COOP_GROUP_INSTR_OFFSETS
	.align		4
.L_41:
        /*009c*/ 	.byte	0x04, 0x28
        /*009e*/ 	.short	(.L_43 - .L_42)


	//   ....[0]....
.L_42:
        /*00a0*/ 	.word	0x00000080


	//   ....[1]....
        /*00a4*/ 	.word	0x000004f0


	//   ....[2]....
        /*00a8*/ 	.word	0x00000750


	//   ....[3]....
        /*00ac*/ 	.word	0x000008b0


	//   ....[4]....
        /*00b0*/ 	.word	0x000009b0


	//   ....[5]....
        /*00b4*/ 	.word	0x00000b20


	//   ....[6]....
        /*00b8*/ 	.word	0x00000cc0


	//   ....[7]....
        /*00bc*/ 	.word	0x00000e70


	//   ....[8]....
        /*00c0*/ 	.word	0x00002080


	//   ....[9]....
        /*00c4*/ 	.word	0x00003170


	//   ....[10]....
        /*00c8*/ 	.word	0x00003380


	//   ....[11]....
        /*00cc*/ 	.word	0x000033b0


	//   ....[12]....
        /*00d0*/ 	.word	0x00003e60


	//   ....[13]....
        /*00d4*/ 	.word	0x00004090


	//----- nvinfo : EIATTR_VRC_CTA_INIT_COUNT
	.align		4
.L_43:
        /*00d8*/ 	.byte	0x02, 0x4a
        /*00da*/ 	.byte	0x80
	.zero		1


	//----- nvinfo : EIATTR_SYSCALL_OFFSETS
	.align		4
        /*00dc*/ 	.byte	0x04, 0x46
        /*00de*/ 	.short	(.L_45 - .L_44)


	//   ....[0]....
.L_44:
        /*00e0*/ 	.word	0x000058f0


	//   ....[1]....
        /*00e4*/ 	.word	0x00005a30


	//   ....[2]....
        /*00e8*/ 	.word	0x00006260


	//   ....[3]....
        /*00ec*/ 	.word	0x00007000


	//----- nvinfo : EIATTR_MBARRIER_INSTR_OFFSETS
	.align		4
.L_45:
        /*00f0*/ 	.byte	0x04, 0x39
        /*00f2*/ 	.short	(.L_47 - .L_46)


	//   ....[0]....
.L_46:
        /*00f4*/ 	.word	0x00000630
        /*00f8*/ 	.word	0x000000ff
        /*00fc*/ 	.word	0x00000000
        /*0100*/ 	.short	0x0100
        /*0102*/ 	.byte	0x04
	.zero		1


	//   ....[1]....
        /*0104*/ 	.word	0x00000640
        /*0108*/ 	.word	0x000000ff
        /*010c*/ 	.word	0x00000040
        /*0110*/ 	.short	0x0100
        /*0112*/ 	.byte	0x04
	.zero		1


	//   ....[2]....
        /*0114*/ 	.word	0x00000650
        /*0118*/ 	.word	0x000000ff
        /*011c*/ 	.word	0x00000008
        /*0120*/ 	.short	0x0100
        /*0122*/ 	.byte	0x04
	.zero		1


	//   ....[3]....
        /*0124*/ 	.word	0x00000660
        /*0128*/ 	.word	0x000000ff
        /*012c*/ 	.word	0x00000048
        /*0130*/ 	.short	0x0100
        /*0132*/ 	.byte	0x04
	.zero		1


	//   ....[4]....
        /*0134*/ 	.word	0x00000670
        /*0138*/ 	.word	0x000000ff
        /*013c*/ 	.word	0x00000010
        /*0140*/ 	.short	0x0100
        /*0142*/ 	.byte	0x04
	.zero		1


	//   ....[5]....
        /*0144*/ 	.word	0x00000680
        /*0148*/ 	.word	0x000000ff
        /*014c*/ 	.word	0x00000050
        /*0150*/ 	.short	0x0100
        /*0152*/ 	.byte	0x04
	.zero		1


	//   ....[6]....
        /*0154*/ 	.word	0x00000690
        /*0158*/ 	.word	0x000000ff
        /*015c*/ 	.word	0x00000018
        /*0160*/ 	.short	0x0100
        /*0162*/ 	.byte	0x04
	.zero		1


	//   ....[7]....
        /*0164*/ 	.word	0x000006a0
        /*0168*/ 	.word	0x000000ff
        /*016c*/ 	.word	0x00000058
        /*0170*/ 	.short	0x0100
        /*0172*/ 	.byte	0x04
	.zero		1


	//   ....[8]....
        /*0174*/ 	.word	0x000006b0
        /*0178*/ 	.word	0x000000ff
        /*017c*/ 	.word	0x00000020
        /*0180*/ 	.short	0x0100
        /*0182*/ 	.byte	0x04
	.zero		1


	//   ....[9]....
        /*0184*/ 	.word	0x000006c0
        /*0188*/ 	.word	0x000000ff
        /*018c*/ 	.word	0x00000060
        /*0190*/ 	.short	0x0100
        /*0192*/ 	.byte	0x04
	.zero		1


	//   ....[10]....
        /*0194*/ 	.word	0x000006d0
        /*0198*/ 	.word	0x000000ff
        /*019c*/ 	.word	0x00000028
        /*01a0*/ 	.short	0x0100
        /*01a2*/ 	.byte	0x04
	.zero		1


	//   ....[11]....
        /*01a4*/ 	.word	0x000006e0
        /*01a8*/ 	.word	0x000000ff
        /*01ac*/ 	.word	0x00000068
        /*01b0*/ 	.short	0x0100
        /*01b2*/ 	.byte	0x04
	.zero		1


	//   ....[12]....
        /*01b4*/ 	.word	0x000006f0
        /*01b8*/ 	.word	0x000000ff
        /*01bc*/ 	.word	0x00000030
        /*01c0*/ 	.short	0x0100
        /*01c2*/ 	.byte	0x04
	.zero		1


	//   ....[13]....
        /*01c4*/ 	.word	0x00000700
        /*01c8*/ 	.word	0x000000ff
        /*01cc*/ 	.word	0x00000070
        /*01d0*/ 	.short	0x0100
        /*01d2*/ 	.byte	0x04
	.zero		1


	//   ....[14]....
        /*01d4*/ 	.word	0x00000710
        /*01d8*/ 	.word	0x000000ff
        /*01dc*/ 	.word	0x00000038
        /*01e0*/ 	.short	0x0100
        /*01e2*/ 	.byte	0x04
	.zero		1


	//   ....[15]....
        /*01e4*/ 	.word	0x00000720
        /*01e8*/ 	.word	0x000000ff
        /*01ec*/ 	.word	0x00000078
        /*01f0*/ 	.short	0x0100
        /*01f2*/ 	.byte	0x04
	.zero		1


	//   ....[16]....
        /*01f4*/ 	.word	0x00000860
        /*01f8*/ 	.word	0x000000ff
        /*01fc*/ 	.word	0x00000080
        /*0200*/ 	.short	0x0100
        /*0202*/ 	.byte	0x04
	.zero		1


	//   ....[17]....
        /*0204*/ 	.word	0x00000870
        /*0208*/ 	.word	0x000000ff
        /*020c*/ 	.word	0x00000090
        /*0210*/ 	.short	0x0100
        /*0212*/ 	.byte	0x04
	.zero		1


	//   ....[18]....
        /*0214*/ 	.word	0x00000880
        /*0218*/ 	.word	0x000000ff
        /*021c*/ 	.word	0x00000088
        /*0220*/ 	.short	0x0100
        /*0222*/ 	.byte	0x04
	.zero		1


	//   ....[19]....
        /*0224*/ 	.word	0x00000890
        /*0228*/ 	.word	0x000000ff
        /*022c*/ 	.word	0x00000098
        /*0230*/ 	.short	0x0100
        /*0232*/ 	.byte	0x04
	.zero		1


	//   ....[20]....
        /*0234*/ 	.word	0x00000980
        /*0238*/ 	.word	0x000000ff
        /*023c*/ 	.word	0x000000a0
        /*0240*/ 	.short	0x0100
        /*0242*/ 	.byte	0x06
	.zero		1


	//   ....[21]....
        /*0244*/ 	.word	0x00000990
        /*0248*/ 	.word	0x000000ff
        /*024c*/ 	.word	0x000000a8
        /*0250*/ 	.short	0x0100
        /*0252*/ 	.byte	0x06
	.zero		1


	//   ....[22]....
        /*0254*/ 	.word	0x00000ad0
        /*0258*/ 	.word	0x000000ff
        /*025c*/ 	.word	0x000000b0
        /*0260*/ 	.short	0x0100
        /*0262*/ 	.byte	0x06
	.zero		1


	//   ....[23]....
        /*0264*/ 	.word	0x00000ae0
        /*0268*/ 	.word	0x000000ff
        /*026c*/ 	.word	0x000000c0
        /*0270*/ 	.short	0x0100
        /*0272*/ 	.byte	0x06
	.zero		1


	//   ....[24]....
        /*0274*/ 	.word	0x00000af0
        /*0278*/ 	.word	0x000000ff
        /*027c*/ 	.word	0x000000b8
        /*0280*/ 	.short	0x0100
        /*0282*/ 	.byte	0x06
	.zero		1


	//   ....[25]....
        /*0284*/ 	.word	0x00000b00
        /*0288*/ 	.word	0x000000ff
        /*028c*/ 	.word	0x000000c8
        /*0290*/ 	.short	0x0100
        /*0292*/ 	.byte	0x06
	.zero		1


	//   ....[26]....
        /*0294*/ 	.word	0x00000c30
        /*0298*/ 	.word	0x000000ff
        /*029c*/ 	.word	0x000000d0
        /*02a0*/ 	.short	0x0100
        /*02a2*/ 	.byte	0x04
	.zero		1


	//   ....[27]....
        /*02a4*/ 	.word	0x00000c40
        /*02a8*/ 	.word	0x000000ff
        /*02ac*/ 	.word	0x000000f0
        /*02b0*/ 	.short	0x0100
        /*02b2*/ 	.byte	0x04
	.zero		1


	//   ....[28]....
        /*02b4*/ 	.word	0x00000c50
        /*02b8*/ 	.word	0x000000ff
        /*02bc*/ 	.word	0x000000d8
        /*02c0*/ 	.short	0x0100
        /*02c2*/ 	.byte	0x04
	.zero		1


	//   ....[29]....
        /*02c4*/ 	.word	0x00000c60
        /*02c8*/ 	.word	0x000000ff
        /*02cc*/ 	.word	0x000000f8
        /*02d0*/ 	.short	0x0100
        /*02d2*/ 	.byte	0x04
	.zero		1


	//   ....[30]....
        /*02d4*/ 	.word	0x00000c70
        /*02d8*/ 	.word	0x000000ff
        /*02dc*/ 	.word	0x000000e0
        /*02e0*/ 	.short	0x0100
        /*02e2*/ 	.byte	0x04
	.zero		1


	//   ....[31]....
        /*02e4*/ 	.word	0x00000c80
        /*02e8*/ 	.word	0x000000ff
        /*02ec*/ 	.word	0x00000100
        /*02f0*/ 	.short	0x0100
        /*02f2*/ 	.byte	0x04
	.zero		1


	//   ....[32]....
        /*02f4*/ 	.word	0x00000c90
        /*02f8*/ 	.word	0x000000ff
        /*02fc*/ 	.word	0x000000e8
        /*0300*/ 	.short	0x0100
        /*0302*/ 	.byte	0x04
	.zero		1


	//   ....[33]....
        /*0304*/ 	.word	0x00000ca0
        /*0308*/ 	.word	0x000000ff
        /*030c*/ 	.word	0x00000108
        /*0310*/ 	.short	0x0100
        /*0312*/ 	.byte	0x04
	.zero		1


	//   ....[34]....
        /*0314*/ 	.word	0x00000d90
        /*0318*/ 	.word	0x000000ff
        /*031c*/ 	.word	0x00000110
        /*0320*/ 	.short	0x0100
        /*0322*/ 	.byte	0x04
	.zero		1


	//   ....[35]....
        /*0324*/ 	.word	0x00000da0
        /*0328*/ 	.word	0x000000ff
        /*032c*/ 	.word	0x00000120
        /*0330*/ 	.short	0x0100
        /*0332*/ 	.byte	0x04
	.zero		1


	//   ....[36]....
        /*0334*/ 	.word	0x00000db0
        /*0338*/ 	.word	0x000000ff
        /*033c*/ 	.word	0x00000118
        /*0340*/ 	.short	0x0100
        /*0342*/ 	.byte	0x04
	.zero		1


	//   ....[37]....
        /*0344*/ 	.word	0x00000dc0
        /*0348*/ 	.word	0x000000ff
        /*034c*/ 	.word	0x00000128
        /*0350*/ 	.short	0x0100
        /*0352*/ 	.byte	0x04
	.zero		1


	//   ....[38]....
        /*0354*/ 	.word	0x00001900
        /*0358*/ 	.word	0x00000000
        /*035c*/ 	.word	0x00000120
        /*0360*/ 	.short	0x010a
        /*0362*/ 	.byte	0xff
	.zero		1


	//   ....[39]....
        /*0364*/ 	.word	0x00001930
        /*0368*/ 	.word	0x00000000
        /*036c*/ 	.word	0x00000110
        /*0370*/ 	.short	0x0101
        /*0372*/ 	.byte	0xff
	.zero		1


	//   ....[40]....
        /*0374*/ 	.word	0x00001a00
        /*0378*/ 	.word	0x000000ff
        /*037c*/ 	.word	0x00000040
        /*0380*/ 	.short	0x010a
        /*0382*/ 	.byte	0x04
	.zero		1


	//   ....[41]....
        /*0384*/ 	.word	0x00001a80
        /*0388*/ 	.word	0x000000ff
        /*038c*/ 	.word	0x00000040
        /*0390*/ 	.short	0x010a
        /*0392*/ 	.byte	0x21
	.zero		1


	//   ....[42]....
        /*0394*/ 	.word	0x00001c10
        /*0398*/ 	.word	0x000000ff
        /*039c*/ 	.word	0x00000040
        /*03a0*/ 	.short	0x010a
        /*03a2*/ 	.byte	0x08
	.zero		1


	//   ....[43]....
        /*03a4*/ 	.word	0x00001d30
        /*03a8*/ 	.word	0x000000ff
        /*03ac*/ 	.word	0x000000a8
        /*03b0*/ 	.short	0x0101
        /*03b2*/ 	.byte	0x06
	.zero		1


	//   ....[44]....
        /*03b4*/ 	.word	0x00001d50
        /*03b8*/ 	.word	0x000000ff
        /*03bc*/ 	.word	0x00000040
        /*03c0*/ 	.short	0x010a
        /*03c2*/ 	.byte	0x04
	.zero		1


	//   ....[45]....
        /*03c4*/ 	.word	0x00001dd0
        /*03c8*/ 	.word	0x000000ff
        /*03cc*/ 	.word	0x00000040
        /*03d0*/ 	.short	0x010a
        /*03d2*/ 	.byte	0x11
	.zero		1


	//   ....[46]....
        /*03d4*/ 	.word	0x00001f60
        /*03d8*/ 	.word	0x000000ff
        /*03dc*/ 	.word	0x00000040
        /*03e0*/ 	.short	0x010a
        /*03e2*/ 	.byte	0x07
	.zero		1


	//   ....[47]....
        /*03e4*/ 	.word	0x000020b0
        /*03e8*/ 	.word	0x00000003
        /*03ec*/ 	.word	0x000000b0
        /*03f0*/ 	.short	0x010a
        /*03f2*/ 	.byte	0xff
	.zero		1


	//   ....[48]....
        /*03f4*/ 	.word	0x00002200
        /*03f8*/ 	.word	0x00000000
        /*03fc*/ 	.word	0x00000000
        /*0400*/ 	.short	0x0101
        /*0402*/ 	.byte	0xff
	.zero		1


	//   ....[49]....
        /*0404*/ 	.word	0x000027b0
        /*0408*/ 	.word	0x000000ff
        /*040c*/ 	.word	0x00000000
        /*0410*/ 	.short	0x010a
        /*0412*/ 	.byte	0x04
	.zero		1


	//   ....[50]....
        /*0414*/ 	.word	0x00002840
        /*0418*/ 	.word	0x000000ff
        /*041c*/ 	.word	0x00000000
        /*0420*/ 	.short	0x010a
        /*0422*/ 	.byte	0x05
	.zero		1


	//   ....[51]....
        /*0424*/ 	.word	0x000028d0
        /*0428*/ 	.word	0x000000ff
        /*042c*/ 	.word	0x00000000
        /*0430*/ 	.short	0x010a
        /*0432*/ 	.byte	0x05
	.zero		1


	//   ....[52]....
        /*0434*/ 	.word	0x00002960
        /*0438*/ 	.word	0x000000ff
        /*043c*/ 	.word	0x00000000
        /*0440*/ 	.short	0x010a
        /*0442*/ 	.byte	0x05
	.zero		1


	//   ....[53]....
        /*0444*/ 	.word	0x000029f0
        /*0448*/ 	.word	0x000000ff
        /*044c*/ 	.word	0x00000000
        /*0450*/ 	.short	0x010a
        /*0452*/ 	.byte	0x05
	.zero		1


	//   ....[54]....
        /*0454*/ 	.word	0x00002a80
        /*0458*/ 	.word	0x000000ff
        /*045c*/ 	.word	0x00000000
        /*0460*/ 	.short	0x010a
        /*0462*/ 	.byte	0x05
	.zero		1


	//   ....[55]....
        /*0464*/ 	.word	0x00002b10
        /*0468*/ 	.word	0x000000ff
        /*046c*/ 	.word	0x00000000
        /*0470*/ 	.short	0x010a
        /*0472*/ 	.byte	0x05
	.zero		1


	//   ....[56]....
        /*0474*/ 	.word	0x00002bb0
        /*0478*/ 	.word	0x00000000
        /*047c*/ 	.word	0x00000000
        /*0480*/ 	.short	0x010a
        /*0482*/ 	.byte	0xff
	.zero		1


	//   ....[57]....
        /*0484*/ 	.word	0x00002cd0
        /*0488*/ 	.word	0x00000002
        /*048c*/ 	.word	0x00000110
        /*0490*/ 	.short	0x010a
        /*0492*/ 	.byte	0xff
	.zero		1


	//   ....[58]....
        /*0494*/ 	.word	0x00002d40
        /*0498*/ 	.word	0x00000002
        /*049c*/ 	.word	0x00000000
        /*04a0*/ 	.short	0x0101
        /*04a2*/ 	.byte	0xff
	.zero		1


	//   ....[59]....
        /*04a4*/ 	.word	0x00002d60
        /*04a8*/ 	.word	0x000000ff
        /*04ac*/ 	.word	0x000000c0
        /*04b0*/ 	.short	0x010a
        /*04b2*/ 	.byte	0x04
	.zero		1


	//   ....[60]....
        /*04b4*/ 	.word	0x00002e80
        /*04b8*/ 	.word	0x00000002
        /*04bc*/ 	.word	0x000000b0
        /*04c0*/ 	.short	0x010a
        /*04c2*/ 	.byte	0xff
	.zero		1


	//   ....[61]....
        /*04c4*/ 	.word	0x00002f80
        /*04c8*/ 	.word	0x00000002
        /*04cc*/ 	.word	0x00000000
        /*04d0*/ 	.short	0x0101
        /*04d2*/ 	.byte	0xff
	.zero		1


	//   ....[62]....
        /*04d4*/ 	.word	0x00003010
        /*04d8*/ 	.word	0x000000ff
        /*04dc*/ 	.word	0x000000c0
        /*04e0*/ 	.short	0x0106
        /*04e2*/ 	.byte	0x04
	.zero		1


	//   ....[63]....
        /*04e4*/ 	.word	0x00003030
        /*04e8*/ 	.word	0x000000ff
        /*04ec*/ 	.word	0x000000c0
        /*04f0*/ 	.short	0x010a
        /*04f2*/ 	.byte	0x04
	.zero		1


	//   ....[64]....
        /*04f4*/ 	.word	0x000030c0
        /*04f8*/ 	.word	0x000000ff
        /*04fc*/ 	.word	0x000000c0
        /*0500*/ 	.short	0x0106
        /*0502*/ 	.byte	0x07
	.zero		1


	//   ....[65]....
        /*0504*/ 	.word	0x00003100
        /*0508*/ 	.word	0x00000000
        /*050c*/ 	.word	0x000000c0
        /*0510*/ 	.short	0x010a
        /*0512*/ 	.byte	0xff
	.zero		1


	//   ....[66]....
        /*0514*/ 	.word	0x00003650
        /*0518*/ 	.word	0x00000000
        /*051c*/ 	.word	0x000000b0
        /*0520*/ 	.short	0x010a
        /*0522*/ 	.byte	0xff
	.zero		1


	//   ....[67]....
        /*0524*/ 	.word	0x00003750
        /*0528*/ 	.word	0x00000003
        /*052c*/ 	.word	0x00000000
        /*0530*/ 	.short	0x0101
        /*0532*/ 	.byte	0xff
	.zero		1


	//   ....[68]....
        /*0534*/ 	.word	0x00003760
        /*0538*/ 	.word	0x000000ff
        /*053c*/ 	.word	0x00000000
        /*0540*/ 	.short	0x010a
        /*0542*/ 	.byte	0x04
	.zero		1


	//   ....[69]....
        /*0544*/ 	.word	0x000037e0
        /*0548*/ 	.word	0x000000ff
        /*054c*/ 	.word	0x000000f0
        /*0550*/ 	.short	0x010a
        /*0552*/ 	.byte	0x1f
	.zero		1


	//   ....[70]....
        /*0554*/ 	.word	0x000038c0
        /*0558*/ 	.word	0x000000ff
        /*055c*/ 	.word	0x00000000
        /*0560*/ 	.short	0x010a
        /*0562*/ 	.byte	0x05
	.zero		1


	//   ....[71]....
        /*0564*/ 	.word	0x00003a00
        /*0568*/ 	.word	0x000000ff
        /*056c*/ 	.word	0x00000000
        /*0570*/ 	.short	0x010a
        /*0572*/ 	.byte	0x04
	.zero		1


	//   ....[72]....
        /*0574*/ 	.word	0x00003c90
        /*0578*/ 	.word	0x000000ff
        /*057c*/ 	.word	0x00000000
        /*0580*/ 	.short	0x010a
        /*0582*/ 	.byte	0x04
	.zero		1


	//   ....[73]....
        /*0584*/ 	.word	0x00003d20
        /*0588*/ 	.word	0x000000ff
        /*058c*/ 	.word	0x00000000
        /*0590*/ 	.short	0x010a
        /*0592*/ 	.byte	0x05
	.zero		1


	//   ....[74]....
        /*0594*/ 	.word	0x00003db0
        /*0598*/ 	.word	0x000000ff
        /*059c*/ 	.word	0x00000000
        /*05a0*/ 	.short	0x010a
        /*05a2*/ 	.byte	0x05
	.zero		1


	//   ....[75]....
        /*05a4*/ 	.word	0x00003e40
        /*05a8*/ 	.word	0x000000ff
        /*05ac*/ 	.word	0x00000000
        /*05b0*/ 	.short	0x010a
        /*05b2*/ 	.byte	0x04
	.zero		1


	//   ....[76]....
        /*05b4*/ 	.word	0x000042f0
        /*05b8*/ 	.word	0x0000000c
        /*05bc*/ 	.word	0x000000b0
        /*05c0*/ 	.short	0x010a
        /*05c2*/ 	.byte	0xff
	.zero		1


	//   ....[77]....
        /*05c4*/ 	.word	0x00004460
        /*05c8*/ 	.word	0x00000000
        /*05cc*/ 	.word	0x00000000
        /*05d0*/ 	.short	0x0101
        /*05d2*/ 	.byte	0xff
	.zero		1


	//   ....[78]....
        /*05d4*/ 	.word	0x000048f0
        /*05d8*/ 	.word	0x000000ff
        /*05dc*/ 	.word	0x000000a8
        /*05e0*/ 	.short	0x010a
        /*05e2*/ 	.byte	0x15
	.zero		1


	//   ....[79]....
        /*05e4*/ 	.word	0x00004a70
        /*05e8*/ 	.word	0x000000ff
        /*05ec*/ 	.word	0x00000090
        /*05f0*/ 	.short	0x010a
        /*05f2*/ 	.byte	0x15
	.zero		1


	//   ....[80]....
        /*05f4*/ 	.word	0x00004bf0
        /*05f8*/ 	.word	0x000000ff
        /*05fc*/ 	.word	0x00000080
        /*0600*/ 	.short	0x010b
        /*0602*/ 	.byte	0x15
	.zero		1


	//   ....[81]....
        /*0604*/ 	.word	0x00004c00
        /*0608*/ 	.word	0x000000ff
        /*060c*/ 	.word	0x00000000
        /*0610*/ 	.short	0x0101
        /*0612*/ 	.byte	0x06
	.zero		1


	//   ....[82]....
        /*0614*/ 	.word	0x00004c10
        /*0618*/ 	.word	0x000000ff
        /*061c*/ 	.word	0x00000098
        /*0620*/ 	.short	0x010a
        /*0622*/ 	.byte	0x15
	.zero		1


	//   ....[83]....
        /*0624*/ 	.word	0x00004e00
        /*0628*/ 	.word	0x000000ff
        /*062c*/ 	.word	0x00000088
        /*0630*/ 	.short	0x010b
        /*0632*/ 	.byte	0x15
	.zero		1


	//   ....[84]....
        /*0634*/ 	.word	0x00004e10
        /*0638*/ 	.word	0x000000ff
        /*063c*/ 	.word	0x00000000
        /*0640*/ 	.short	0x0101
        /*0642*/ 	.byte	0x21
	.zero		1


	//   ....[85]....
        /*0644*/ 	.word	0x00004e40
        /*0648*/ 	.word	0x000000ff
        /*064c*/ 	.word	0x00000090
        /*0650*/ 	.short	0x010a
        /*0652*/ 	.byte	0x15
	.zero		1


	//   ....[86]....
        /*0654*/ 	.word	0x00004e80
        /*0658*/ 	.word	0x00000000
        /*065c*/ 	.word	0x00000098
        /*0660*/ 	.short	0x010a
        /*0662*/ 	.byte	0xff
	.zero		1


	//   ....[87]....
        /*0664*/ 	.word	0x00005190
        /*0668*/ 	.word	0x00000003
        /*066c*/ 	.word	0x000000b0
        /*0670*/ 	.short	0x010a
        /*0672*/ 	.byte	0xff
	.zero		1


	//   ....[88]....
        /*0674*/ 	.word	0x00005310
        /*0678*/ 	.word	0x00000000
        /*067c*/ 	.word	0x00000000
        /*0680*/ 	.short	0x0101
        /*0682*/ 	.byte	0xff
	.zero		1


	//   ....[89]....
        /*0684*/ 	.word	0x00005e20
        /*0688*/ 	.word	0x00000003
        /*068c*/ 	.word	0x00000080
        /*0690*/ 	.short	0x010a
        /*0692*/ 	.byte	0xff
	.zero		1


	//   ....[90]....
        /*0694*/ 	.word	0x00005e60
        /*0698*/ 	.word	0x0000002b
        /*069c*/ 	.word	0x000000d0
        /*06a0*/ 	.short	0x010a
        /*06a2*/ 	.byte	0xff
	.zero		1


	//   ....[91]....
        /*06a4*/ 	.word	0x00005fa0
        /*06a8*/ 	.word	0x00000003
        /*06ac*/ 	.word	0x00000080
        /*06b0*/ 	.short	0x010a
        /*06b2*/ 	.byte	0xff
	.zero		1


	//   ....[92]....
        /*06b4*/ 	.word	0x000060c0
        /*06b8*/ 	.word	0x00000000
        /*06bc*/ 	.word	0x00000000
        /*06c0*/ 	.short	0x0101
        /*06c2*/ 	.byte	0xff
	.zero		1


	//   ....[93]....
        /*06c4*/ 	.word	0x00006140
        /*06c8*/ 	.word	0x0000002b
        /*06cc*/ 	.word	0x000000d0
        /*06d0*/ 	.short	0x010a
        /*06d2*/ 	.byte	0xff
	.zero		1


	//   ....[94]....
        /*06d4*/ 	.word	0x00006cb0
        /*06d8*/ 	.word	0x00000003
        /*06dc*/ 	.word	0x00000080
        /*06e0*/ 	.short	0x010a
        /*06e2*/ 	.byte	0xff
	.zero		1


	//   ....[95]....
        /*06e4*/ 	.word	0x00006d60
        /*06e8*/ 	.word	0x00000003
        /*06ec*/ 	.word	0x00000080
        /*06f0*/ 	.short	0x010a
        /*06f2*/ 	.byte	0xff
	.zero		1


	//   ....[96]....
        /*06f4*/ 	.word	0x00006e80
        /*06f8*/ 	.word	0x00000000
        /*06fc*/ 	.word	0x00000000
        /*0700*/ 	.short	0x0101
        /*0702*/ 	.byte	0xff
	.zero		1


	//   ....[97]....
        /*0704*/ 	.word	0x00007290
        /*0708*/ 	.word	0x000000ff
        /*070c*/ 	.word	0x00000000
        /*0710*/ 	.short	0x0101
        /*0712*/ 	.byte	0x04
	.zero		1


	//   ....[98]....
        /*0714*/ 	.word	0x00007b90
        /*0718*/ 	.word	0x00000000
        /*071c*/ 	.word	0x00000120
        /*0720*/ 	.short	0x010a
        /*0722*/ 	.byte	0xff
	.zero		1


	//   ....[99]....
        /*0724*/ 	.word	0x00007bf0
        /*0728*/ 	.word	0x00000000
        /*072c*/ 	.word	0x00000040
        /*0730*/ 	.short	0x010a
        /*0732*/ 	.byte	0xff
	.zero		1


	//   ....[100]....
        /*0734*/ 	.word	0x00007c50
        /*0738*/ 	.word	0x00000000
        /*073c*/ 	.word	0x00000040
        /*0740*/ 	.short	0x010a
        /*0742*/ 	.byte	0xff
	.zero		1


	//   ....[101]....
        /*0744*/ 	.word	0x00007ca0
        /*0748*/ 	.word	0x00000003
        /*074c*/ 	.word	0x000000b0
        /*0750*/ 	.short	0x010a
        /*0752*/ 	.byte	0xff
	.zero		1


	//   ....[102]....
        /*0754*/ 	.word	0x00007d00
        /*0758*/ 	.word	0x00000000
        /*075c*/ 	.word	0x00000000
        /*0760*/ 	.short	0x010a
        /*0762*/ 	.byte	0xff
	.zero		1


	//   ....[103]....
        /*0764*/ 	.word	0x00007d60
        /*0768*/ 	.word	0x00000000
        /*076c*/ 	.word	0x00000000
        /*0770*/ 	.short	0x010a
        /*0772*/ 	.byte	0xff
	.zero		1


	//   ....[104]....
        /*0774*/ 	.word	0x00007dc0
        /*0778*/ 	.word	0x00000000
        /*077c*/ 	.word	0x00000000
        /*0780*/ 	.short	0x010a
        /*0782*/ 	.byte	0xff
	.zero		1


	//   ....[105]....
        /*0784*/ 	.word	0x00007e20
        /*0788*/ 	.word	0x00000000
        /*078c*/ 	.word	0x00000000
        /*0790*/ 	.short	0x010a
        /*0792*/ 	.byte	0xff
	.zero		1


	//   ....[106]....
        /*0794*/ 	.word	0x00007e80
        /*0798*/ 	.word	0x00000000
        /*079c*/ 	.word	0x00000000
        /*07a0*/ 	.short	0x010a
        /*07a2*/ 	.byte	0xff
	.zero		1


	//   ....[107]....
        /*07a4*/ 	.word	0x00007ee0
        /*07a8*/ 	.word	0x00000000
        /*07ac*/ 	.word	0x00000000
        /*07b0*/ 	.short	0x010a
        /*07b2*/ 	.byte	0xff
	.zero		1


	//   ....[108]....
        /*07b4*/ 	.word	0x00007f40
        /*07b8*/ 	.word	0x00000000
        /*07bc*/ 	.word	0x00000000
        /*07c0*/ 	.short	0x010a
        /*07c2*/ 	.byte	0xff
	.zero		1


	//   ....[109]....
        /*07c4*/ 	.word	0x00007f90
        /*07c8*/ 	.word	0x00000002
        /*07cc*/ 	.word	0x00000110
        /*07d0*/ 	.short	0x010a
        /*07d2*/ 	.byte	0xff
	.zero		1


	//   ....[110]....
        /*07d4*/ 	.word	0x00007ff0
        /*07d8*/ 	.word	0x00000002
        /*07dc*/ 	.word	0x000000c0
        /*07e0*/ 	.short	0x010a
        /*07e2*/ 	.byte	0xff
	.zero		1


	//   ....[111]....
        /*07e4*/ 	.word	0x00008040
        /*07e8*/ 	.word	0x00000002
        /*07ec*/ 	.word	0x000000b0
        /*07f0*/ 	.short	0x010a
        /*07f2*/ 	.byte	0xff
	.zero		1


	//   ....[112]....
        /*07f4*/ 	.word	0x000080a0
        /*07f8*/ 	.word	0x00000000
        /*07fc*/ 	.word	0x000000c0
        /*0800*/ 	.short	0x010a
        /*0802*/ 	.byte	0xff
	.zero		1


	//   ....[113]....
        /*0804*/ 	.word	0x000080f0
        /*0808*/ 	.word	0x00000000
        /*080c*/ 	.word	0x000000b0
        /*0810*/ 	.short	0x010a
        /*0812*/ 	.byte	0xff
	.zero		1


	//   ....[114]....
        /*0814*/ 	.word	0x00008150
        /*0818*/ 	.word	0x00000002
        /*081c*/ 	.word	0x000000f0
        /*0820*/ 	.short	0x010a
        /*0822*/ 	.byte	0xff
	.zero		1


	//   ....[115]....
        /*0824*/ 	.word	0x000081b0
        /*0828*/ 	.word	0x00000000
        /*082c*/ 	.word	0x00000000
        /*0830*/ 	.short	0x010a
        /*0832*/ 	.byte	0xff
	.zero		1


	//   ....[116]....
        /*0834*/ 	.word	0x00008210
        /*0838*/ 	.word	0x00000000
        /*083c*/ 	.word	0x00000000
        /*0840*/ 	.short	0x010a
        /*0842*/ 	.byte	0xff
	.zero		1


	//   ....[117]....
        /*0844*/ 	.word	0x00008270
        /*0848*/ 	.word	0x00000000
        /*084c*/ 	.word	0x00000000
        /*0850*/ 	.short	0x010a
        /*0852*/ 	.byte	0xff
	.zero		1


	//   ....[118]....
        /*0854*/ 	.word	0x000082d0
        /*0858*/ 	.word	0x00000000
        /*085c*/ 	.word	0x00000000
        /*0860*/ 	.short	0x010a
        /*0862*/ 	.byte	0xff
	.zero		1


	//   ....[119]....
        /*0864*/ 	.word	0x00008330
        /*0868*/ 	.word	0x00000000
        /*086c*/ 	.word	0x00000000
        /*0870*/ 	.short	0x010a
        /*0872*/ 	.byte	0xff
	.zero		1


	//   ....[120]....
        /*0874*/ 	.word	0x00008380
        /*0878*/ 	.word	0x0000000c
        /*087c*/ 	.word	0x000000b0
        /*0880*/ 	.short	0x010a
        /*0882*/ 	.byte	0xff
	.zero		1


	//   ....[121]....
        /*0884*/ 	.word	0x000083e0
        /*0888*/ 	.word	0x00000000
        /*088c*/ 	.word	0x000000a8
        /*0890*/ 	.short	0x010a
        /*0892*/ 	.byte	0xff
	.zero		1


	//   ....[122]....
        /*0894*/ 	.word	0x00008440
        /*0898*/ 	.word	0x00000000
        /*089c*/ 	.word	0x00000090
        /*08a0*/ 	.short	0x010a
        /*08a2*/ 	.byte	0xff
	.zero		1


	//   ....[123]....
        /*08a4*/ 	.word	0x000084a0
        /*08a8*/ 	.word	0x00000000
        /*08ac*/ 	.word	0x00000098
        /*08b0*/ 	.short	0x010a
        /*08b2*/ 	.byte	0xff
	.zero		1


	//   ....[124]....
        /*08b4*/ 	.word	0x00008500
        /*08b8*/ 	.word	0x00000000
        /*08bc*/ 	.word	0x00000090
        /*08c0*/ 	.short	0x010a
        /*08c2*/ 	.byte	0xff
	.zero		1


	//   ....[125]....
        /*08c4*/ 	.word	0x00008550
        /*08c8*/ 	.word	0x00000003
        /*08cc*/ 	.word	0x000000b0
        /*08d0*/ 	.short	0x010a
        /*08d2*/ 	.byte	0xff
	.zero		1


	//   ....[126]....
        /*08d4*/ 	.word	0x000085a0
        /*08d8*/ 	.word	0x00000003
        /*08dc*/ 	.word	0x00000080
        /*08e0*/ 	.short	0x010a
        /*08e2*/ 	.byte	0xff
	.zero		1


	//   ....[127]....
        /*08e4*/ 	.word	0x000085f0
        /*08e8*/ 	.word	0x0000002b
        /*08ec*/ 	.word	0x000000d0
        /*08f0*/ 	.short	0x010a
        /*08f2*/ 	.byte	0xff
	.zero		1


	//   ....[128]....
        /*08f4*/ 	.word	0x00008640
        /*08f8*/ 	.word	0x00000003
        /*08fc*/ 	.word	0x00000080
        /*0900*/ 	.short	0x010a
        /*0902*/ 	.byte	0xff
	.zero		1


	//----- nvinfo : EIATTR_NUM_MBARRIERS
	.align		4
.L_47:
        /*0904*/ 	.byte	0x03, 0x38
        /*0906*/ 	.short	0x0026


	//----- nvinfo : EIATTR_EXIT_INSTR_OFFSETS
	.align		4
        /*0908*/ 	.byte	0x04, 0x1c
        /*090a*/ 	.short	(.L_49 - .L_48)


	//   ....[0]....
.L_48:
        /*090c*/ 	.word	0x00002be0


	//   ....[1]....
        /*0910*/ 	.word	0x000030d0


	//   ....[2]....
        /*0914*/ 	.word	0x00003130


	//   ....[3]....
        /*0918*/ 	.word	0x000040a0


	//   ....[4]....
        /*091c*/ 	.word	0x00004eb0


	//   ....[5]....
        /*0920*/ 	.word	0x00004ef0


	//   ....[6]....
        /*0924*/ 	.word	0x00007b80


	//----- nvinfo : EIATTR_MAX_THREADS
	.align		4
.L_49:
        /*0928*/ 	.byte	0x04, 0x05
        /*092a*/ 	.short	(.L_51 - .L_50)
.L_50:
        /*092c*/ 	.word	0x00000100
        /*0930*/ 	.word	0x00000001
        /*0934*/ 	.word	0x00000001


	//----- nvinfo : EIATTR_CRS_STACK_SIZE
	.align		4
.L_51:
        /*0938*/ 	.byte	0x04, 0x1e
        /*093a*/ 	.short	(.L_53 - .L_52)
.L_52:
        /*093c*/ 	.word	0x00000000


	//----- nvinfo : EIATTR_CBANK_PARAM_SIZE
	.align		4
.L_53:
        /*0940*/ 	.byte	0x03, 0x19
        /*0942*/ 	.short	0x0800


	//----- nvinfo : EIATTR_PARAM_CBANK
	.align		4
        /*0944*/ 	.byte	0x04, 0x0a
        /*0946*/ 	.short	(.L_55 - .L_54)
	.align		4
.L_54:
        /*0948*/ 	.word	index@(.nv.constant0._ZN7cutlass13device_kernelINS_4gemm6kernel13GemmUniversalIN4cute5tupleIJiiiiEEENS1_10collective13CollectiveMmaINS1_35MainloopSm100TmaUmmaWarpSpecializedILi8ELi2ELi4ENS5_IJNS4_1CILi1EEENSA_ILi2EEESB_EEEEENS5_IJNSA_ILi64EEENSA_ILi128EEESG_EEEaNS5_IJlSB_lEEEaSI_NS4_8TiledMMAINS4_8MMA_AtomIJNS4_15SM100_MMA_S8_SSIaaiLi64ELi128ELNS4_4UMMA5MajorE0ELSN_0ELNSM_8SaturateE0EEEEEENS4_6LayoutINS5_IJSB_SB_SB_EEENS5_IJNSA_ILi0EEEST_ST_EEEEENS5_IJNS4_10UnderscoreESW_SW_EEEEENS4_23SM90_TMA_LOAD_MULTICASTENS4_14ComposedLayoutINS4_7SwizzleILi3ELi4ELi3EEENS4_18smem_ptr_flag_bitsILi8EEENSR_INS5_IJNSA_ILi8EEESG_EEENS5_IJSG_SB_EEEEEEEvNS4_8identityENS4_13SM90_TMA_LOADES19_vS1A_EENS_8epilogue10collective18CollectiveEpilogueINS1D_23Sm100TmaWarpSpecializedILi2ELi2ELi32ELb0ELb0EEEJSH_NS5_IJNSR_ISF_SB_EES1I_EEEaSI_aSI_NS1D_6fusion15FusionCallbacksIS1H_NS1K_17LinearCombinationIaiaiLNS_15FloatRoundStyleE2EEESH_S1J_JEEENS4_5SM1004TMEM4LOAD26SM100_TMEM_LOAD_16dp32b32xES1B_NS10_INS11_ILi2ELi4ELi3EEES14_NSR_INS5_IJS15_SF_EEENS5_IJSF_SB_EEEEEEENS4_39AutoVectorizingCopyWithAssumedAlignmentILi128EEENS4_14SM90_TMA_STOREES1Y_S20_S20_EEEvvEEEEvNT_6ParamsE)
        /*094c*/ 	.short	0x0380
        /*094e*/ 	.short	0x0800


	//----- nvinfo : EIATTR_SW_WAR
	.align		4
.L_55:
        /*0950*/ 	.byte	0x04, 0x36
        /*0952*/ 	.short	(.L_57 - .L_56)
.L_56:
        /*0954*/ 	.word	0x00000008
.L_57:


//--------------------- .nv.callgraph             --------------------------
	.section	.nv.callgraph,"",@"SHT_CUDA_CALLGRAPH"
	.align	4
	.sectionentsize	8
	.align		4
        /*0000*/ 	.word	0x00000000
	.align		4
        /*0004*/ 	.word	0xffffffff
	.align		4
        /*0008*/ 	.word	index@(_ZN7cutlass13device_kernelINS_4gemm6kernel13GemmUniversalIN4cute5tupleIJiiiiEEENS1_10collective13CollectiveMmaINS1_35MainloopSm100TmaUmmaWarpSpecializedILi8ELi2ELi4ENS5_IJNS4_1CILi1EEENSA_ILi2EEESB_EEEEENS5_IJNSA_ILi64EEENSA_ILi128EEESG_EEEaNS5_IJlSB_lEEEaSI_NS4_8TiledMMAINS4_8MMA_AtomIJNS4_15SM100_MMA_S8_SSIaaiLi64ELi128ELNS4_4UMMA5MajorE0ELSN_0ELNSM_8SaturateE0EEEEEENS4_6LayoutINS5_IJSB_SB_SB_EEENS5_IJNSA_ILi0EEEST_ST_EEEEENS5_IJNS4_10UnderscoreESW_SW_EEEEENS4_23SM90_TMA_LOAD_MULTICASTENS4_14ComposedLayoutINS4_7SwizzleILi3ELi4ELi3EEENS4_18smem_ptr_flag_bitsILi8EEENSR_INS5_IJNSA_ILi8EEESG_EEENS5_IJSG_SB_EEEEEEEvNS4_8identityENS4_13SM90_TMA_LOADES19_vS1A_EENS_8epilogue10collective18CollectiveEpilogueINS1D_23Sm100TmaWarpSpecializedILi2ELi2ELi32ELb0ELb0EEEJSH_NS5_IJNSR_ISF_SB_EES1I_EEEaSI_aSI_NS1D_6fusion15FusionCallbacksIS1H_NS1K_17LinearCombinationIaiaiLNS_15FloatRoundStyleE2EEESH_S1J_JEEENS4_5SM1004TMEM4LOAD26SM100_TMEM_LOAD_16dp32b32xES1B_NS10_INS11_ILi2ELi4ELi3EEES14_NSR_INS5_IJS15_SF_EEENS5_IJSF_SB_EEEEEEENS4_39AutoVectorizingCopyWithAssumedAlignmentILi128EEENS4_14SM90_TMA_STOREES1Y_S20_S20_EEEvvEEEEvNT_6ParamsE)
	.align		4
        /*000c*/ 	.word	index@(__assertfail)
	.align		4
        /*0010*/ 	.word	0x00000000
	.align		4
        /*0014*/ 	.word	0xfffffffe
	.align		4
        /*0018*/ 	.word	0x00000000
	.align		4
        /*001c*/ 	.word	0xfffffffd
	.align		4
        /*0020*/ 	.word	0x00000000
	.align		4
        /*0024*/ 	.word	0xfffffffc


//--------------------- .nv.constant4             --------------------------
	.section	.nv.constant4,"a",@progbits
	.align	8
	.align		8
.nv.constant4:
        /*0000*/ 	.dword	__assertfail
	.align		8
        /*0008*/ 	.dword	__unnamed_1
	.align		8
        /*0010*/ 	.dword	__unnamed_2
	.align		8
        /*0018*/ 	.dword	_ZN39_INTERNAL_35c161e0_4_k_cu_bc0f5a73_97884cuda3std3__45__cpo5beginE
	.align		8
        /*0020*/ 	.dword	_ZN39_INTERNAL_35c161e0_4_k_cu_bc0f5a73_97884cuda3std3__45__cpo3endE
	.align		8
        /*0028*/ 	.dword	_ZN39_INTERNAL_35c161e0_4_k_cu_bc0f5a73_97884cuda3std3__45__cpo6cbeginE
	.align		8
        /*0030*/ 	.dword	_ZN39_INTERNAL_35c161e0_4_k_cu_bc0f5a73_97884cuda3std3__45__cpo4cendE
	.align		8
        /*0038*/ 	.dword	_ZN39_INTERNAL_35c161e0_4_k_cu_bc0f5a73_97884cuda3std3__441_GLOBAL__N__35c161e0_4_k_cu_bc0f5a73_97886ignoreE
	.align		8
        /*0040*/ 	.dword	_ZN39_INTERNAL_35c161e0_4_k_cu_bc0f5a73_97884cuda3std3__419piecewise_constructE
	.align		8
        /*0048*/ 	.dword	_ZN39_INTERNAL_35c161e0_4_k_cu_bc0f5a73_97884cuda3std3__48in_placeE
	.align		8
        /*0050*/ 	.dword	_ZN39_INTERNAL_35c161e0_4_k_cu_bc0f5a73_97884cuda3std6ranges3__45__cpo4swapE
	.align		8
        /*0058*/ 	.dword	_ZN39_INTERNAL_35c161e0_4_k_cu_bc0f5a73_97884cuda3std6ranges3__45__cpo9iter_moveE
	.align		8
        /*0060*/ 	.dword	_ZN39_INTERNAL_35c161e0_4_k_cu_bc0f5a73_97884cute7productE
	.align		8
        /*0068*/ 	.dword	_ZN39_INTERNAL_35c161e0_4_k_cu_bc0f5a73_97884cute1_E
	.align		8
        /*0070*/ 	.dword	$str$25
	.align		8
        /*0078*/ 	.dword	$str$26
	.align		8
        /*0080*/ 	.dword	$str$27
	.align		8
        /*0088*/ 	.dword	$str$28


//--------------------- .text._ZN7cutlass13device_kernelINS_4gemm6kernel13GemmUniversalIN4cute5tupleIJiiiiEEENS1_10collective13CollectiveMmaINS1_35MainloopSm100TmaUmmaWarpSpecializedILi8ELi2ELi4ENS5_IJNS4_1CILi1EEENSA_ILi2EEESB_EEEEENS5_IJNSA_ILi64EEENSA_ILi128EEESG_EEEaNS5_IJlSB_lEEEaSI_NS4_8TiledMMAINS4_8MMA_AtomIJNS4_15SM100_MMA_S8_SSIaaiLi64ELi128ELNS4_4UMMA5MajorE0ELSN_0ELNSM_8SaturateE0EEEEEENS4_6LayoutINS5_IJSB_SB_SB_EEENS5_IJNSA_ILi0EEEST_ST_EEEEENS5_IJNS4_10UnderscoreESW_SW_EEEEENS4_23SM90_TMA_LOAD_MULTICASTENS4_14ComposedLayoutINS4_7SwizzleILi3ELi4ELi3EEENS4_18smem_ptr_flag_bitsILi8EEENSR_INS5_IJNSA_ILi8EEESG_EEENS5_IJSG_SB_EEEEEEEvNS4_8identityENS4_13SM90_TMA_LOADES19_vS1A_EENS_8epilogue10collective18CollectiveEpilogueINS1D_23Sm100TmaWarpSpecializedILi2ELi2ELi32ELb0ELb0EEEJSH_NS5_IJNSR_ISF_SB_EES1I_EEEaSI_aSI_NS1D_6fusion15FusionCallbacksIS1H_NS1K_17LinearCombinationIaiaiLNS_15FloatRoundStyleE2EEESH_S1J_JEEENS4_5SM1004TMEM4LOAD26SM100_TMEM_LOAD_16dp32b32xES1B_NS10_INS11_ILi2ELi4ELi3EEES14_NSR_INS5_IJS15_SF_EEENS5_IJSF_SB_EEEEEEENS4_39AutoVectorizingCopyWithAssumedAlignmentILi128EEENS4_14SM90_TMA_STOREES1Y_S20_S20_EEEvvEEEEvNT_6ParamsE --------------------------
	.section	.text._ZN7cutlass13device_kernelINS_4gemm6kernel13GemmUniversalIN4cute5tupleIJiiiiEEENS1_10collective13CollectiveMmaINS1_35MainloopSm100TmaUmmaWarpSpecializedILi8ELi2ELi4ENS5_IJNS4_1CILi1EEENSA_ILi2EEESB_EEEEENS5_IJNSA_ILi64EEENSA_ILi128EEESG_EEEaNS5_IJlSB_lEEEaSI_NS4_8TiledMMAINS4_8MMA_AtomIJNS4_15SM100_MMA_S8_SSIaaiLi64ELi128ELNS4_4UMMA5MajorE0ELSN_0ELNSM_8SaturateE0EEEEEENS4_6LayoutINS5_IJSB_SB_SB_EEENS5_IJNSA_ILi0EEEST_ST_EEEEENS5_IJNS4_10UnderscoreESW_SW_EEEEENS4_23SM90_TMA_LOAD_MULTICASTENS4_14ComposedLayoutINS4_7SwizzleILi3ELi4ELi3EEENS4_18smem_ptr_flag_bitsILi8EEENSR_INS5_IJNSA_ILi8EEESG_EEENS5_IJSG_SB_EEEEEEEvNS4_8identityENS4_13SM90_TMA_LOADES19_vS1A_EENS_8epilogue10collective18CollectiveEpilogueINS1D_23Sm100TmaWarpSpecializedILi2ELi2ELi32ELb0ELb0EEEJSH_NS5_IJNSR_ISF_SB_EES1I_EEEaSI_aSI_NS1D_6fusion15FusionCallbacksIS1H_NS1K_17LinearCombinationIaiaiLNS_15FloatRoundStyleE2EEESH_S1J_JEEENS4_5SM1004TMEM4LOAD26SM100_TMEM_LOAD_16dp32b32xES1B_NS10_INS11_ILi2ELi4ELi3EEES14_NSR_INS5_IJS15_SF_EEENS5_IJSF_SB_EEEEEEENS4_39AutoVectorizingCopyWithAssumedAlignmentILi128EEENS4_14SM90_TMA_STOREES1Y_S20_S20_EEEvvEEEEvNT_6ParamsE,"ax",@progbits
	.align	128
.text._ZN7cutlass13device_kernelINS_4gemm6kernel13GemmUniversalIN4cute5tupleIJiiiiEEENS1_10collective13CollectiveMmaINS1_35MainloopSm100TmaUmmaWarpSpecializedILi8ELi2ELi4ENS5_IJNS4_1CILi1EEENSA_ILi2EEESB_EEEEENS5_IJNSA_ILi64EEENSA_ILi128EEESG_EEEaNS5_IJlSB_lEEEaSI_NS4_8TiledMMAINS4_8MMA_AtomIJNS4_15SM100_MMA_S8_SSIaaiLi64ELi128ELNS4_4UMMA5MajorE0ELSN_0ELNSM_8SaturateE0EEEEEENS4_6LayoutINS5_IJSB_SB_SB_EEENS5_IJNSA_ILi0EEEST_ST_EEEEENS5_IJNS4_10UnderscoreESW_SW_EEEEENS4_23SM90_TMA_LOAD_MULTICASTENS4_14ComposedLayoutINS4_7SwizzleILi3ELi4ELi3EEENS4_18smem_ptr_flag_bitsILi8EEENSR_INS5_IJNSA_ILi8EEESG_EEENS5_IJSG_SB_EEEEEEEvNS4_8identityENS4_13SM90_TMA_LOADES19_vS1A_EENS_8epilogue10collective18CollectiveEpilogueINS1D_23Sm100TmaWarpSpecializedILi2ELi2ELi32ELb0ELb0EEEJSH_NS5_IJNSR_ISF_SB_EES1I_EEEaSI_aSI_NS1D_6fusion15FusionCallbacksIS1H_NS1K_17LinearCombinationIaiaiLNS_15FloatRoundStyleE2EEESH_S1J_JEEENS4_5SM1004TMEM4LOAD26SM100_TMEM_LOAD_16dp32b32xES1B_NS10_INS11_ILi2ELi4ELi3EEES14_NSR_INS5_IJS15_SF_EEENS5_IJSF_SB_EEEEEEENS4_39AutoVectorizingCopyWithAssumedAlignmentILi128EEENS4_14SM90_TMA_STOREES1Y_S20_S20_EEEvvEEEEvNT_6ParamsE:
        .type           _ZN7cutlass13device_kernelINS_4gemm6kernel13GemmUniversalIN4cute5tupleIJiiiiEEENS1_10collective13CollectiveMmaINS1_35MainloopSm100TmaUmmaWarpSpecializedILi8ELi2ELi4ENS5_IJNS4_1CILi1EEENSA_ILi2EEESB_EEEEENS5_IJNSA_ILi64EEENSA_ILi128EEESG_EEEaNS5_IJlSB_lEEEaSI_NS4_8TiledMMAINS4_8MMA_AtomIJNS4_15SM100_MMA_S8_SSIaaiLi64ELi128ELNS4_4UMMA5MajorE0ELSN_0ELNSM_8SaturateE0EEEEEENS4_6LayoutINS5_IJSB_SB_SB_EEENS5_IJNSA_ILi0EEEST_ST_EEEEENS5_IJNS4_10UnderscoreESW_SW_EEEEENS4_23SM90_TMA_LOAD_MULTICASTENS4_14ComposedLayoutINS4_7SwizzleILi3ELi4ELi3EEENS4_18smem_ptr_flag_bitsILi8EEENSR_INS5_IJNSA_ILi8EEESG_EEENS5_IJSG_SB_EEEEEEEvNS4_8identityENS4_13SM90_TMA_LOADES19_vS1A_EENS_8epilogue10collective18CollectiveEpilogueINS1D_23Sm100TmaWarpSpecializedILi2ELi2ELi32ELb0ELb0EEEJSH_NS5_IJNSR_ISF_SB_EES1I_EEEaSI_aSI_NS1D_6fusion15FusionCallbacksIS1H_NS1K_17LinearCombinationIaiaiLNS_15FloatRoundStyleE2EEESH_S1J_JEEENS4_5SM1004TMEM4LOAD26SM100_TMEM_LOAD_16dp32b32xES1B_NS10_INS11_ILi2ELi4ELi3EEES14_NSR_INS5_IJS15_SF_EEENS5_IJSF_SB_EEEEEEENS4_39AutoVectorizingCopyWithAssumedAlignmentILi128EEENS4_14SM90_TMA_STOREES1Y_S20_S20_EEEvvEEEEvNT_6ParamsE,@function
        .size           _ZN7cutlass13device_kernelINS_4gemm6kernel13GemmUniversalIN4cute5tupleIJiiiiEEENS1_10collective13CollectiveMmaINS1_35MainloopSm100TmaUmmaWarpSpecializedILi8ELi2ELi4ENS5_IJNS4_1CILi1EEENSA_ILi2EEESB_EEEEENS5_IJNSA_ILi64EEENSA_ILi128EEESG_EEEaNS5_IJlSB_lEEEaSI_NS4_8TiledMMAINS4_8MMA_AtomIJNS4_15SM100_MMA_S8_SSIaaiLi64ELi128ELNS4_4UMMA5MajorE0ELSN_0ELNSM_8SaturateE0EEEEEENS4_6LayoutINS5_IJSB_SB_SB_EEENS5_IJNSA_ILi0EEEST_ST_EEEEENS5_IJNS4_10UnderscoreESW_SW_EEEEENS4_23SM90_TMA_LOAD_MULTICASTENS4_14ComposedLayoutINS4_7SwizzleILi3ELi4ELi3EEENS4_18smem_ptr_flag_bitsILi8EEENSR_INS5_IJNSA_ILi8EEESG_EEENS5_IJSG_SB_EEEEEEEvNS4_8identityENS4_13SM90_TMA_LOADES19_vS1A_EENS_8epilogue10collective18CollectiveEpilogueINS1D_23Sm100TmaWarpSpecializedILi2ELi2ELi32ELb0ELb0EEEJSH_NS5_IJNSR_ISF_SB_EES1I_EEEaSI_aSI_NS1D_6fusion15FusionCallbacksIS1H_NS1K_17LinearCombinationIaiaiLNS_15FloatRoundStyleE2EEESH_S1J_JEEENS4_5SM1004TMEM4LOAD26SM100_TMEM_LOAD_16dp32b32xES1B_NS10_INS11_ILi2ELi4ELi3EEES14_NSR_INS5_IJS15_SF_EEENS5_IJSF_SB_EEEEEEENS4_39AutoVectorizingCopyWithAssumedAlignmentILi128EEENS4_14SM90_TMA_STOREES1Y_S20_S20_EEEvvEEEEvNT_6ParamsE,(.L_x_162 - _ZN7cutlass13device_kernelINS_4gemm6kernel13GemmUniversalIN4cute5tupleIJiiiiEEENS1_10collective13CollectiveMmaINS1_35MainloopSm100TmaUmmaWarpSpecializedILi8ELi2ELi4ENS5_IJNS4_1CILi1EEENSA_ILi2EEESB_EEEEENS5_IJNSA_ILi64EEENSA_ILi128EEESG_EEEaNS5_IJlSB_lEEEaSI_NS4_8TiledMMAINS4_8MMA_AtomIJNS4_15SM100_MMA_S8_SSIaaiLi64ELi128ELNS4_4UMMA5MajorE0ELSN_0ELNSM_8SaturateE0EEEEEENS4_6LayoutINS5_IJSB_SB_SB_EEENS5_IJNSA_ILi0EEEST_ST_EEEEENS5_IJNS4_10UnderscoreESW_SW_EEEEENS4_23SM90_TMA_LOAD_MULTICASTENS4_14ComposedLayoutINS4_7SwizzleILi3ELi4ELi3EEENS4_18smem_ptr_flag_bitsILi8EEENSR_INS5_IJNSA_ILi8EEESG_EEENS5_IJSG_SB_EEEEEEEvNS4_8identityENS4_13SM90_TMA_LOADES19_vS1A_EENS_8epilogue10collective18CollectiveEpilogueINS1D_23Sm100TmaWarpSpecializedILi2ELi2ELi32ELb0ELb0EEEJSH_NS5_IJNSR_ISF_SB_EES1I_EEEaSI_aSI_NS1D_6fusion15FusionCallbacksIS1H_NS1K_17LinearCombinationIaiaiLNS_15FloatRoundStyleE2EEESH_S1J_JEEENS4_5SM1004TMEM4LOAD26SM100_TMEM_LOAD_16dp32b32xES1B_NS10_INS11_ILi2ELi4ELi3EEES14_NSR_INS5_IJS15_SF_EEENS5_IJSF_SB_EEEEEEENS4_39AutoVectorizingCopyWithAssumedAlignmentILi128EEENS4_14SM90_TMA_STOREES1Y_S20_S20_EEEvvEEEEvNT_6ParamsE)
        .other          _ZN7cutlass13device_kernelINS_4gemm6kernel13GemmUniversalIN4cute5tupleIJiiiiEEENS1_10collective13CollectiveMmaINS1_35MainloopSm100TmaUmmaWarpSpecializedILi8ELi2ELi4ENS5_IJNS4_1CILi1EEENSA_ILi2EEESB_EEEEENS5_IJNSA_ILi64EEENSA_ILi128EEESG_EEEaNS5_IJlSB_lEEEaSI_NS4_8TiledMMAINS4_8MMA_AtomIJNS4_15SM100_MMA_S8_SSIaaiLi64ELi128ELNS4_4UMMA5MajorE0ELSN_0ELNSM_8SaturateE0EEEEEENS4_6LayoutINS5_IJSB_SB_SB_EEENS5_IJNSA_ILi0EEEST_ST_EEEEENS5_IJNS4_10UnderscoreESW_SW_EEEEENS4_23SM90_TMA_LOAD_MULTICASTENS4_14ComposedLayoutINS4_7SwizzleILi3ELi4ELi3EEENS4_18smem_ptr_flag_bitsILi8EEENSR_INS5_IJNSA_ILi8EEESG_EEENS5_IJSG_SB_EEEEEEEvNS4_8identityENS4_13SM90_TMA_LOADES19_vS1A_EENS_8epilogue10collective18CollectiveEpilogueINS1D_23Sm100TmaWarpSpecializedILi2ELi2ELi32ELb0ELb0EEEJSH_NS5_IJNSR_ISF_SB_EES1I_EEEaSI_aSI_NS1D_6fusion15FusionCallbacksIS1H_NS1K_17LinearCombinationIaiaiLNS_15FloatRoundStyleE2EEESH_S1J_JEEENS4_5SM1004TMEM4LOAD26SM100_TMEM_LOAD_16dp32b32xES1B_NS10_INS11_ILi2ELi4ELi3EEES14_NSR_INS5_IJS15_SF_EEENS5_IJSF_SB_EEEEEEENS4_39AutoVectorizingCopyWithAssumedAlignmentILi128EEENS4_14SM90_TMA_STOREES1Y_S20_S20_EEEvvEEEEvNT_6ParamsE,@"STO_CUDA_ENTRY STV_DEFAULT"
_ZN7cutlass13device_kernelINS_4gemm6kernel13GemmUniversalIN4cute5tupleIJiiiiEEENS1_10collective13CollectiveMmaINS1_35MainloopSm100TmaUmmaWarpSpecializedILi8ELi2ELi4ENS5_IJNS4_1CILi1EEENSA_ILi2EEESB_EEEEENS5_IJNSA_ILi64EEENSA_ILi128EEESG_EEEaNS5_IJlSB_lEEEaSI_NS4_8TiledMMAINS4_8MMA_AtomIJNS4_15SM100_MMA_S8_SSIaaiLi64ELi128ELNS4_4UMMA5MajorE0ELSN_0ELNSM_8SaturateE0EEEEEENS4_6LayoutINS5_IJSB_SB_SB_EEENS5_IJNSA_ILi0EEEST_ST_EEEEENS5_IJNS4_10UnderscoreESW_SW_EEEEENS4_23SM90_TMA_LOAD_MULTICASTENS4_14ComposedLayoutINS4_7SwizzleILi3ELi4ELi3EEENS4_18smem_ptr_flag_bitsILi8EEENSR_INS5_IJNSA_ILi8EEESG_EEENS5_IJSG_SB_EEEEEEEvNS4_8identityENS4_13SM90_TMA_LOADES19_vS1A_EENS_8epilogue10collective18CollectiveEpilogueINS1D_23Sm100TmaWarpSpecializedILi2ELi2ELi32ELb0ELb0EEEJSH_NS5_IJNSR_ISF_SB_EES1I_EEEaSI_aSI_NS1D_6fusion15FusionCallbacksIS1H_NS1K_17LinearCombinationIaiaiLNS_15FloatRoundStyleE2EEESH_S1J_JEEENS4_5SM1004TMEM4LOAD26SM100_TMEM_LOAD_16dp32b32xES1B_NS10_INS11_ILi2ELi4ELi3EEES14_NSR_INS5_IJS15_SF_EEENS5_IJSF_SB_EEEEEEENS4_39AutoVectorizingCopyWithAssumedAlignmentILi128EEENS4_14SM90_TMA_STOREES1Y_S20_S20_EEEvvEEEEvNT_6ParamsE:
[----:B------:R-:W1:Y:S01]  /*0000*/  LDC R1, c[0x0][0x37c] ;  /* 0x0000df00ff017b82 */ /* 0x000e620000000800 */
[----:B------:R-:W2:Y:S01]  /*0010*/  S2R R84, SR_TID.X ;  /* 0x0000000000547919 */ /* 0x000ea20000002100 */
[----:B------:R-:W3:Y:S01]  /*0020*/  LDCU.64 UR8, c[0x0][0x890] ;  /* 0x00011200ff0877ac */ /* 0x000ee20008000a00 */
[----:B------:R-:W-:Y:S02]  /*0030*/  PRMT R74, RZ, 0x7610, R74 ;  /* 0x00007610ff4a7816 */ /* 0x000fe4000000004a */
[----:B------:R-:W-:Y:S01]  /*0040*/  ELECT P3, URZ, PT ;  /* 0x0000000000ff782f */ /* 0x000fe20003860000 */
[----:B---3--:R-:W-:-:S04]  /*0050*/  UISETP.NE.U32.AND UP0, UPT, UR8, URZ, UPT ;  /* 0x000000ff0800728c */ /* 0x008fc8000bf05070 */
[----:B------:R-:W-:Y:S01]  /*0060*/  UISETP.NE.AND.EX UP0, UPT, UR9, URZ, UPT, UP0 ;  /* 0x000000ff0900728c */ /* 0x000fe2000bf05300 */
[----:B--2---:R-:W-:-:S05]  /*0070*/  SHF.R.U32.HI R75, RZ, 0x5, R84 ;  /* 0x00000005ff4b7819 */ /* 0x004fca0000011654 */
[----:B------:R-:W2:Y:S02]  /*0080*/  SHFL.IDX PT, R0, R75, RZ, 0x1f ;  /* 0x00001fff4b007589 */ /* 0x000ea400000e0000 */
[----:B--2---:R-:W-:Y:S01]  /*0090*/  R2UR UR17, R0 ;  /* 0x00000000001172ca */ /* 0x004fe200000e0000 */
[----:B-1----:R-:W-:-:S14]  /*00a0*/  BRA.U UP0, `(.L_x_0) ;  /* 0x0000000100307547 */ /* 0x002fdc000b800000 */
[----:B------:R-:W1:Y:S02]  /*00b0*/  LDCU.64 UR4, c[0x0][0x888] ;  /* 0x00011100ff0477ac */ /* 0x000e640008000a00 */
[----:B-1----:R-:W-:-:S04]  /*00c0*/  UISETP.NE.U32.AND UP0, UPT, UR4, URZ, UPT ;  /* 0x000000ff0400728c */ /* 0x002fc8000bf05070 */
[----:B------:R-:W-:-:S09]  /*00d0*/  UISETP.NE.AND.EX UP0, UPT, UR5, URZ, UPT, UP0 ;  /* 0x000000ff0500728c */ /* 0x000fd2000bf05300 */
[----:B------:R-:W-:Y:S05]  /*00e0*/  BRA.U !UP0, `(.L_x_1) ;  /* 0x0000000108147547 */ /* 0x000fea000b800000 */
[----:B------:R-:W1:Y:S01]  /*00f0*/  LDC.64 R40, c[0x0][0x888] ;  /* 0x00022200ff287b82 */ /* 0x000e620000000a00 */
[----:B------:R-:W1:Y:S02]  /*0100*/  LDCU.64 UR4, c[0x0][0x358] ;  /* 0x00006b00ff0477ac */ /* 0x000e640008000a00 */
[----:B-1----:R1:W5:Y:S01]  /*0110*/  LDG.E R40, desc[UR4][R40.64] ;  /* 0x0000000428287981 */ /* 0x002362000c1e1900 */
[----:B------:R-:W-:Y:S01]  /*0120*/  HFMA2 R74, -RZ, RZ, 0, 5.9604644775390625e-08 ;  /* 0x00000001ff4a7431 */ /* 0x000fe200000001ff */
[----:B------:R-:W-:Y:S05]  /*0130*/  BRA `(.L_x_0) ;  /* 0x00000000000c7947 */ /* 0x000fea0003800000 */
.L_x_1:
[----:B------:R-:W1:Y:S01]  /*0140*/  LDCU UR4, c[0x0][0x880] ;  /* 0x00011000ff0477ac */ /* 0x000e620008000800 */
[----:B------:R-:W-:Y:S01]  /*0150*/  HFMA2 R74, -RZ, RZ, 0, 5.9604644775390625e-08 ;  /* 0x00000001ff4a7431 */ /* 0x000fe200000001ff */
[----:B-1----:R-:W-:-:S07]  /*0160*/  MOV R40, UR4 ;  /* 0x0000000400287c02 */ /* 0x002fce0008000f00 */
.L_x_0:
[----:B------:R-:W2:Y:S02]  /*0170*/  LDCU.64 UR4, c[0x0][0x8b0] ;  /* 0x00011600ff0477ac */ /* 0x000ea40008000a00 */
[----:B--2---:R-:W-:-:S04]  /*0180*/  UISETP.NE.U32.AND UP0, UPT, UR4, URZ, UPT ;  /* 0x000000ff0400728c */ /* 0x004fc8000bf05070 */
[----:B------:R-:W-:-:S09]  /*0190*/  UISETP.NE.AND.EX UP0, UPT, UR5, URZ, UPT, UP0 ;  /* 0x000000ff0500728c */ /* 0x000fd2000bf05300 */
[----:B------:R-:W-:Y:S05]  /*01a0*/  BRA.U UP0, `(.L_x_2) ;  /* 0x0000000100287547 */ /* 0x000fea000b800000 */
[----:B------:R-:W2:Y:S02]  /*01b0*/  LDCU.64 UR4, c[0x0][0x8a8] ;  /* 0x00011500ff0477ac */ /* 0x000ea40008000a00 */
[----:B--2---:R-:W-:-:S04]  /*01c0*/  UISETP.NE.U32.AND UP0, UPT, UR4, URZ, UPT ;  /* 0x000000ff0400728c */ /* 0x004fc8000bf05070 */
[----:B------:R-:W-:-:S09]  /*01d0*/  UISETP.NE.AND.EX UP0, UPT, UR5, URZ, UPT, UP0 ;  /* 0x000000ff0500728c */ /* 0x000fd2000bf05300 */
[----:B------:R-:W-:Y:S05]  /*01e0*/  BRA.U !UP0, `(.L_x_3) ;  /* 0x0000000108107547 */ /* 0x000fea000b800000 */
[----:B------:R-:W2:Y:S01]  /*01f0*/  LDC.64 R38, c[0x0][0x8a8] ;  /* 0x00022a00ff267b82 */ /* 0x000ea20000000a00 */
[----:B------:R-:W2:Y:S02]  /*0200*/  LDCU.64 UR4, c[0x0][0x358] ;  /* 0x00006b00ff0477ac */ /* 0x000ea40008000a00 */
[----:B--2---:R2:W5:Y:S01]  /*0210*/  LDG.E R38, desc[UR4][R38.64] ;  /* 0x0000000426267981 */ /* 0x004562000c1e1900 */
[----:B------:R-:W-:Y:S05]  /*0220*/  BRA `(.L_x_2) ;  /* 0x0000000000087947 */ /* 0x000fea0003800000 */
.L_x_3:
[----:B------:R-:W2:Y:S02]  /*0230*/  LDCU UR4, c[0x0][0x8a0] ;  /* 0x00011400ff0477ac */ /* 0x000ea40008000800 */
[----:B--2---:R-:W-:Y:S02]  /*0240*/  MOV R38, UR4 ;  /* 0x0000000400267c02 */ /* 0x004fe40008000f00 */
.L_x_2:
[----:B------:R-:W-:Y:S01]  /*0250*/  IMAD.U32 R0, RZ, RZ, UR17 ;  /* 0x00000011ff007e24 */ /* 0x000fe2000f8e00ff */
[----:B------:R-:W-:Y:S04]  /*0260*/  BSSY.RECONVERGENT B0, `(.L_x_4) ;  /* 0x000000c000007945 */ /* 0x000fe80003800200 */
[C---:B------:R-:W-:Y:S02]  /*0270*/  ISETP.NE.OR P1, PT, R0.reuse, 0x1, !P3 ;  /* 0x000000010000780c */ /* 0x040fe40005f25670 */
[----:B------:R-:W-:-:S11]  /*0280*/  ISETP.NE.OR P0, PT, R0, 0x3, !P3 ;  /* 0x000000030000780c */ /* 0x000fd60005f05670 */
[----:B------:R-:W-:Y:S05]  /*0290*/  @P1 BRA `(.L_x_5) ;  /* 0x0000000000201947 */ /* 0x000fea0003800000 */
[----:B------:R-:W3:Y:S02]  /*02a0*/  LDCU.64 UR4, c[0x0][0x348] ;  /* 0x00006900ff0477ac */ /* 0x000ee40008000a00 */
[----:B---3--:R-:W-:Y:S02]  /*02b0*/  UIADD3 UR6, UP1, UPT, UR4, 0x80, URZ ;  /* 0x0000008004067890 */ /* 0x008fe4000ff3e0ff */
[----:B------:R-:W-:Y:S02]  /*02c0*/  UIADD3 UR4, UP0, UPT, UR4, 0x180, URZ ;  /* 0x0000018004047890 */ /* 0x000fe4000ff1e0ff */
[----:B------:R-:W-:Y:S02]  /*02d0*/  UIADD3.X UR7, UPT, UPT, URZ, UR5, URZ, UP1, !UPT ;  /* 0x00000005ff077290 */ /* 0x000fe40008ffe4ff */
[----:B------:R-:W-:-:S07]  /*02e0*/  UIADD3.X UR5, UPT, UPT, URZ, UR5, URZ, UP0, !UPT ;  /* 0x00000005ff057290 */ /* 0x000fce00087fe4ff */
[----:B------:R3:W-:Y:S02]  /*02f0*/  UTMACCTL.PF [UR6] ;  /* 0x00000000060079b9 */ /* 0x0007e40008040000 */
[----:B------:R3:W-:Y:S02]  /*0300*/  UTMACCTL.PF [UR4] ;  /* 0x00000000040079b9 */ /* 0x0007e40008040000 */
[----:B---3--:R-:W-:Y:S01]  /*0310*/  NOP ;  /* 0x0000000000007918 */ /* 0x008fe20000000000 */
.L_x_5:
[----:B------:R-:W-:Y:S05]  /*0320*/  BSYNC.RECONVERGENT B0 ;  /* 0x0000000000007941 */ /* 0x000fea0003800200 */
.L_x_4:
[----:B------:R-:W-:Y:S04]  /*0330*/  BSSY.RECONVERGENT B0, `(.L_x_6) ;  /* 0x000000a000007945 */ /* 0x000fe80003800200 */
        /* <DEDUP_REMOVED lines=9> */
.L_x_7:
[----:B------:R-:W-:Y:S05]  /*03d0*/  BSYNC.RECONVERGENT B0 ;  /* 0x0000000000007941 */ /* 0x000fea0003800200 */
.L_x_6:
[----:B------:R-:W3:Y:S01]  /*03e0*/  LDCU.64 UR4, c[0x0][0x888] ;  /* 0x00011100ff0477ac */ /* 0x000ee20008000a00 */
[----:B------:R-:W-:Y:S02]  /*03f0*/  UISETP.EQ.U32.AND UP1, UPT, UR8, URZ, UPT ;  /* 0x000000ff0800728c */ /* 0x000fe4000bf22070 */
[----:B------:R-:W-:Y:S02]  /*0400*/  UPLOP3.LUT UP3, UPT, UPT, UPT, UPT, 0x80, 0x8 ;  /* 0x000000000008789c */ /* 0x000fe40003f6f070 */
[----:B---3--:R-:W-:-:S04]  /*0410*/  UISETP.NE.U32.AND UP0, UPT, UR4, URZ, UPT ;  /* 0x000000ff0400728c */ /* 0x008fc8000bf05070 */
[----:B------:R-:W-:-:S04]  /*0420*/  UISETP.NE.AND.EX UP0, UPT, UR5, URZ, UPT, UP0 ;  /* 0x000000ff0500728c */ /* 0x000fc8000bf05300 */
[----:B------:R-:W-:-:S04]  /*0430*/  UISETP.EQ.OR.EX UP2, UPT, UR9, URZ, !UP0, UP1 ;  /* 0x000000ff0900728c */ /* 0x000fc8000c742710 */
[----:B------:R-:W-:-:S06]  /*0440*/  UP2UR UR4, UPR, URZ, 0x4 ;  /* 0x00000004ff047883 */ /* 0x000fcc0008000000 */
[----:B------:R-:W-:Y:S01]  /*0450*/  MOV R77, UR4 ;  /* 0x00000004004d7c02 */ /* 0x000fe20008000f00 */
[----:B------:R-:W-:Y:S06]  /*0460*/  BRA.U !UP2, `(.L_x_8) ;  /* 0x000000010a207547 */ /* 0x000fec000b800000 */
[----:B-----5:R-:W-:Y:S01]  /*0470*/  R2UR UR5, R40 ;  /* 0x00000000280572ca */ /* 0x020fe200000e0000 */
[----:B------:R-:W-:Y:S02]  /*0480*/  UISETP.NE.U32.AND UP1, UPT, UR8, URZ, UPT ;  /* 0x000000ff0800728c */ /* 0x000fe4000bf25070 */
[----:B------:R-:W-:Y:S02]  /*0490*/  USEL UR4, URZ, 0xffffffff, UP0 ;  /* 0xffffffffff047887 */ /* 0x000fe40008000000 */
[----:B------:R-:W-:-:S08]  /*04a0*/  UISETP.NE.AND.EX UP1, UPT, UR9, URZ, UPT, UP1 ;  /* 0x000000ff0900728c */ /* 0x000fd0000bf25310 */
[----:B------:R-:W-:-:S04]  /*04b0*/  UISETP.NE.AND UP0, UPT, UR5, URZ, UPT ;  /* 0x000000ff0500728c */ /* 0x000fc8000bf05270 */
[----:B------:R-:W-:-:S04]  /*04c0*/  @!UP1 USEL UR4, URZ, 0xffffffff, UP0 ;  /* 0xffffffffff049887 */ /* 0x000fc80008000000 */
[----:B------:R-:W-:-:S04]  /*04d0*/  ULOP3.LUT UR4, UR4, 0x1, URZ, 0xc0, !UPT ;  /* 0x0000000104047892 */ /* 0x000fc8000f8ec0ff */
[----:B------:R-:W-:-:S11]  /*04e0*/  UISETP.NE.U32.AND UP3, UPT, UR4, 0x1, UPT ;  /* 0x000000010400788c */ /* 0x000fd6000bf65070 */
.L_x_8:
[----:B------:R-:W3:Y:S01]  /*04f0*/  SHFL.IDX PT, R2, R75, RZ, 0x1f ;  /* 0x00001fff4b027589 */ /* 0x000ee200000e0000 */
[----:B------:R-:W-:-:S04]  /*0500*/  UISETP.NE.AND UP0, UPT, UR17, 0x2, UPT ;  /* 0x000000021100788c */ /* 0x000fc8000bf05270 */
[----:B------:R-:W-:Y:S01]  /*0510*/  USEL UR37, URZ, 0x1, UP0 ;  /* 0x00000001ff257887 */ /* 0x000fe20008000000 */
[----:B---3--:R-:W-:-:S13]  /*0520*/  ISETP.NE.AND P0, PT, R2, RZ, PT ;  /* 0x000000ff0200720c */ /* 0x008fda0003f05270 */
[----:B------:R-:W-:Y:S05]  /*0530*/  @P0 BRA `(.L_x_9) ;  /* 0x0000000000840947 */ /* 0x000fea0003800000 */
[----:B------:R-:W-:Y:S01]  /*0540*/  ELECT P0, URZ, PT ;  /* 0x0000000000ff782f */ /* 0x000fe20003800000 */
[----:B------:R-:W-:-:S12]  /*0550*/  BSSY.RECONVERGENT B0, `(.L_x_9) ;  /* 0x000001f000007945 */ /* 0x000fd80003800200 */
[----:B------:R-:W-:Y:S05]  /*0560*/  @!P0 BRA `(.L_x_10) ;  /* 0x0000000000748947 */ /* 0x000fea0003800000 */
[----:B------:R-:W3:Y:S01]  /*0570*/  S2UR UR4, SR_CgaCtaId ;  /* 0x00000000000479c3 */ /* 0x000ee20000008800 */
[----:B------:R-:W-:Y:S01]  /*0580*/  UMOV UR5, 0x400 ;  /* 0x0000040000057882 */ /* 0x000fe20000000000 */
[----:B------:R-:W-:Y:S01]  /*0590*/  UMOV UR8, 0x1 ;  /* 0x0000000100087882 */ /* 0x000fe20000000000 */
[----:B------:R-:W-:Y:S01]  /*05a0*/  UMOV UR6, 0x2 ;  /* 0x0000000200067882 */ /* 0x000fe20000000000 */
[----:B------:R-:W-:-:S04]  /*05b0*/  UIADD3 UR8, UPT, UPT, -UR8, 0x100000, URZ ;  /* 0x0010000008087890 */ /* 0x000fc8000fffe1ff */
[----:B------:R-:W-:Y:S02]  /*05c0*/  USHF.L.U32 UR9, UR8, 0xb, URZ ;  /* 0x0000000b08097899 */ /* 0x000fe400080006ff */
[----:B------:R-:W-:Y:S02]  /*05d0*/  USHF.L.U32 UR8, UR8, 0x1, URZ ;  /* 0x0000000108087899 */ /* 0x000fe400080006ff */
[----:B------:R-:W-:-:S04]  /*05e0*/  UIADD3 UR6, UPT, UPT, -UR6, 0x100000, URZ ;  /* 0x0010000006067890 */ /* 0x000fc8000fffe1ff */
[----:B------:R-:W-:Y:S02]  /*05f0*/  USHF.L.U32 UR7, UR6, 0xb, URZ ;  /* 0x0000000b06077899 */ /* 0x000fe400080006ff */
[----:B------:R-:W-:Y:S02]  /*0600*/  USHF.L.U32 UR6, UR6, 0x1, URZ ;  /* 0x0000000106067899 */ /* 0x000fe400080006ff */
[----:B---3--:R-:W-:Y:S01]  /*0610*/  ULEA UR4, UR4, UR5, 0x18 ;  /* 0x0000000504047291 */ /* 0x008fe2000f8ec0ff */
[----:B------:R-:W3:Y:S11]  /*0620*/  FENCE.VIEW.ASYNC.S ;  /* 0x00000000000073c6 */ /* 0x000ef60000000000 */
[----:B---3--:R3:W4:Y:S01]  /*0630*/  SYNCS.EXCH.64 URZ, [UR4], UR8 ;  /* 0x0000000804ff75b2 */ /* 0x0087220008000100 */
[----:B------:R3:W1:Y:S01]  /*0640*/  SYNCS.EXCH.64 URZ, [UR4+0x40], UR6 ;  /* 0x0000400604ff75b2 */ /* 0x0006620008000100 */
        /* <DEDUP_REMOVED lines=13> */
[----:B------:R3:W1:Y:S02]  /*0720*/  SYNCS.EXCH.64 URZ, [UR4+0x78], UR6 ;  /* 0x0000780604ff75b2 */ /* 0x0006640008000100 */
[----:B---3--:R-:W-:Y:S01]  /*0730*/  NOP ;  /* 0x0000000000007918 */ /* 0x008fe20000000000 */
.L_x_10:
[----:B------:R-:W-:Y:S05]  /*0740*/  BSYNC.RECONVERGENT B0 ;  /* 0x0000000000007941 */ /* 0x000fea0003800200 */
.L_x_9:
[----:B------:R-:W3:Y:S01]  /*0750*/  SHFL.IDX PT, R2, R75, RZ, 0x1f ;  /* 0x00001fff4b027589 */ /* 0x000ee200000e0000 */
[----:B------:R-:W-:Y:S01]  /*0760*/  NOP ;  /* 0x0000000000007918 */ /* 0x000fe20000000000 */
[----:B---3--:R-:W-:-:S13]  /*0770*/  ISETP.NE.AND P0, PT, R2, 0x1, PT ;  /* 0x000000010200780c */ /* 0x008fda0003f05270 */
[----:B------:R-:W-:Y:S05]  /*0780*/  @P0 BRA `(.L_x_11) ;  /* 0x0000000000480947 */ /* 0x000fea0003800000 */
        /* <DEDUP_REMOVED lines=9> */
[----:B------:R-:W-:Y:S01]  /*0820*/  USHF.L.U32 UR6, UR6, 0x1, URZ ;  /* 0x0000000106067899 */ /* 0x000fe200080006ff */
[----:B------:R-:W-:Y:S01]  /*0830*/  ELECT P0, URZ, PT ;  /* 0x0000000000ff782f */ /* 0x000fe20003800000 */
[----:B---3--:R-:W-:Y:S01]  /*0840*/  ULEA UR4, UR4, UR5, 0x18 ;  /* 0x0000000504047291 */ /* 0x008fe2000f8ec0ff */
[----:B------:R-:W3:Y:S11]  /*0850*/  FENCE.VIEW.ASYNC.S ;  /* 0x00000000000073c6 */ /* 0x000ef60000000000 */
[----:B---3--:R3:W1:Y:S01]  /*0860*/  SYNCS.EXCH.64 URZ, [UR4+0x80], UR8 ;  /* 0x0000800804ff75b2 */ /* 0x0086620008000100 */
[----:B------:R3:W1:Y:S01]  /*0870*/  SYNCS.EXCH.64 URZ, [UR4+0x90], UR6 ;  /* 0x0000900604ff75b2 */ /* 0x0006620008000100 */
[----:B------:R3:W1:Y:S01]  /*0880*/  SYNCS.EXCH.64 URZ, [UR4+0x88], UR8 ;  /* 0x0000880804ff75b2 */ /* 0x0006620008000100 */
[----:B------:R3:W1:Y:S01]  /*0890*/  SYNCS.EXCH.64 URZ, [UR4+0x98], UR6 ;  /* 0x0000980604ff75b2 */ /* 0x0006620008000100 */
[----:B------:R-:W-:Y:S01]  /*08a0*/  NOP ;  /* 0x0000000000007918 */ /* 0x000fe20000000000 */
.L_x_11:
[----:B------:R-:W2:Y:S01]  /*08b0*/  SHFL.IDX PT, R2, R75, RZ, 0x1f ;  /* 0x00001fff4b027589 */ /* 0x000ea200000e0000 */
[----:B------:R-:W-:Y:S01]  /*08c0*/  NOP ;  /* 0x0000000000007918 */ /* 0x000fe20000000000 */
[----:B--2---:R-:W-:-:S13]  /*08d0*/  ISETP.NE.AND P0, PT, R2, 0x3, PT ;  /* 0x000000030200780c */ /* 0x004fda0003f05270 */
[----:B------:R-:W-:Y:S05]  /*08e0*/  @P0 BRA `(.L_x_12) ;  /* 0x0000000000300947 */ /* 0x000fea0003800000 */
[----:B---3--:R-:W2:Y:S01]  /*08f0*/  S2UR UR6, SR_CgaCtaId ;  /* 0x00000000000679c3 */ /* 0x008ea20000008800 */
[----:B------:R-:W-:Y:S01]  /*0900*/  UMOV UR4, 0x400 ;  /* 0x0000040000047882 */ /* 0x000fe20000000000 */
[----:B------:R-:W-:Y:S01]  /*0910*/  UMOV UR5, 0x20 ;  /* 0x0000002000057882 */ /* 0x000fe20000000000 */
[----:B------:R-:W-:Y:S01]  /*0920*/  ELECT P0, URZ, PT ;  /* 0x0000000000ff782f */ /* 0x000fe20003800000 */
[----:B--2---:R-:W-:Y:S02]  /*0930*/  ULEA UR6, UR6, UR4, 0x18 ;  /* 0x0000000406067291 */ /* 0x004fe4000f8ec0ff */
[----:B------:R-:W-:-:S04]  /*0940*/  UIADD3 UR4, UPT, UPT, -UR5, 0x100000, URZ ;  /* 0x0010000005047890 */ /* 0x000fc8000fffe1ff */
[----:B------:R-:W-:Y:S02]  /*0950*/  USHF.L.U32 UR5, UR4, 0xb, URZ ;  /* 0x0000000b04057899 */ /* 0x000fe400080006ff */
[----:B------:R-:W-:Y:S01]  /*0960*/  USHF.L.U32 UR4, UR4, 0x1, URZ ;  /* 0x0000000104047899 */ /* 0x000fe200080006ff */
[----:B------:R-:W2:Y:S11]  /*0970*/  FENCE.VIEW.ASYNC.S ;  /* 0x00000000000073c6 */ /* 0x000eb60000000000 */
[----:B--2---:R2:W3:Y:S01]  /*0980*/  SYNCS.EXCH.64 URZ, [UR6+0xa0], UR4 ;  /* 0x0000a00406ff75b2 */ /* 0x0044e20008000100 */
[----:B------:R2:W1:Y:S01]  /*0990*/  SYNCS.EXCH.64 URZ, [UR6+0xa8], UR4 ;  /* 0x0000a80406ff75b2 */ /* 0x0004620008000100 */
[----:B------:R-:W-:Y:S01]  /*09a0*/  NOP ;  /* 0x0000000000007918 */ /* 0x000fe20000000000 */
.L_x_12:
[----:B------:R-:W4:Y:S01]  /*09b0*/  SHFL.IDX PT, R2, R75, RZ, 0x1f ;  /* 0x00001fff4b027589 */ /* 0x000f2200000e0000 */
[----:B------:R-:W-:Y:S01]  /*09c0*/  NOP ;  /* 0x0000000000007918 */ /* 0x000fe20000000000 */
[----:B----4-:R-:W-:-:S13]  /*09d0*/  ISETP.NE.AND P0, PT, R2, 0x4, PT ;  /* 0x000000040200780c */ /* 0x010fda0003f05270 */
[----:B------:R-:W-:Y:S05]  /*09e0*/  @P0 BRA `(.L_x_13) ;  /* 0x00000000004c0947 */ /* 0x000fea0003800000 */
[----:B--23--:R-:W2:Y:S01]  /*09f0*/  S2UR UR6, SR_CgaCtaId ;  /* 0x00000000000679c3 */ /* 0x00cea20000008800 */
[----:B------:R-:W-:Y:S01]  /*0a00*/  UMOV UR4, 0x1e0 ;  /* 0x000001e000047882 */ /* 0x000fe20000000000 */
[----:B------:R-:W-:Y:S01]  /*0a10*/  UMOV UR5, 0x400 ;  /* 0x0000040000057882 */ /* 0x000fe20000000000 */
[----:B------:R-:W-:Y:S01]  /*0a20*/  USEL UR4, UR4, 0x1a0, UP3 ;  /* 0x000001a004047887 */ /* 0x000fe20009800000 */
[----:B------:R-:W-:Y:S01]  /*0a30*/  UMOV UR8, 0x1 ;  /* 0x0000000100087882 */ /* 0x000fe20000000000 */
[----:B------:R-:W-:Y:S01]  /*0a40*/  ELECT P0, URZ, PT ;  /* 0x0000000000ff782f */ /* 0x000fe20003800000 */
[----:B------:R-:W-:-:S04]  /*0a50*/  UIADD3 UR8, UPT, UPT, -UR8, 0x100000, URZ ;  /* 0x0010000008087890 */ /* 0x000fc8000fffe1ff */
[----:B------:R-:W-:Y:S02]  /*0a60*/  USHF.L.U32 UR9, UR8, 0xb, URZ ;  /* 0x0000000b08097899 */ /* 0x000fe400080006ff */
[----:B------:R-:W-:Y:S02]  /*0a70*/  USHF.L.U32 UR8, UR8, 0x1, URZ ;  /* 0x0000000108087899 */ /* 0x000fe400080006ff */
[----:B--2---:R-:W-:Y:S02]  /*0a80*/  ULEA UR6, UR6, UR5, 0x18 ;  /* 0x0000000506067291 */ /* 0x004fe4000f8ec0ff */
[----:B------:R-:W-:-:S04]  /*0a90*/  UIADD3 UR4, UPT, UPT, -UR4, 0x100000, URZ ;  /* 0x0010000004047890 */ /* 0x000fc8000fffe1ff */
[----:B------:R-:W-:Y:S02]  /*0aa0*/  USHF.L.U32 UR5, UR4, 0xb, URZ ;  /* 0x0000000b04057899 */ /* 0x000fe400080006ff */
[----:B------:R-:W-:Y:S01]  /*0ab0*/  USHF.L.U32 UR4, UR4, 0x1, URZ ;  /* 0x0000000104047899 */ /* 0x000fe200080006ff */
[----:B------:R-:W2:Y:S03]  /*0ac0*/  FENCE.VIEW.ASYNC.S ;  /* 0x00000000000073c6 */ /* 0x000ea60000000000 */
[----:B--2---:R4:W2:Y:S08]  /*0ad0*/  SYNCS.EXCH.64 URZ, [UR6+0xb0], UR8 ;  /* 0x0000b00806ff75b2 */ /* 0x0048b00008000100 */
[----:B------:R4:W3:Y:S01]  /*0ae0*/  SYNCS.EXCH.64 URZ, [UR6+0xc0], UR4 ;  /* 0x0000c00406ff75b2 */ /* 0x0008e20008000100 */
[----:B------:R4:W1:Y:S01]  /*0af0*/  SYNCS.EXCH.64 URZ, [UR6+0xb8], UR8 ;  /* 0x0000b80806ff75b2 */ /* 0x0008620008000100 */
[----:B------:R4:W1:Y:S02]  /*0b00*/  SYNCS.EXCH.64 URZ, [UR6+0xc8], UR4 ;  /* 0x0000c80406ff75b2 */ /* 0x0008640008000100 */
[----:B----4-:R-:W-:Y:S01]  /*0b10*/  NOP ;  /* 0x0000000000007918 */ /* 0x010fe20000000000 */
.L_x_13:
[----:B------:R-:W4:Y:S01]  /*0b20*/  SHFL.IDX PT, R2, R75, RZ, 0x1f ;  /* 0x00001fff4b027589 */ /* 0x000f2200000e0000 */
[----:B------:R-:W-:Y:S01]  /*0b30*/  NOP ;  /* 0x0000000000007918 */ /* 0x000fe20000000000 */
[----:B----4-:R-:W-:-:S13]  /*0b40*/  ISETP.NE.AND P0, PT, R2, 0x5, PT ;  /* 0x000000050200780c */ /* 0x010fda0003f05270 */
[----:B------:R-:W-:Y:S05]  /*0b50*/  @P0 BRA `(.L_x_14) ;  /* 0x0000000000580947 */ /* 0x000fea0003800000 */
[----:B--23--:R-:W2:Y:S01]  /*0b60*/  S2UR UR4, SR_CgaCtaId ;  /* 0x00000000000479c3 */ /* 0x00cea20000008800 */
        /* <DEDUP_REMOVED lines=10> */
[----:B--2---:R-:W-:Y:S01]  /*0c10*/  ULEA UR4, UR4, UR5, 0x18 ;  /* 0x0000000504047291 */ /* 0x004fe2000f8ec0ff */
[----:B------:R-:W2:Y:S11]  /*0c20*/  FENCE.VIEW.ASYNC.S ;  /* 0x00000000000073c6 */ /* 0x000eb60000000000 */
[----:B--2---:R4:W2:Y:S01]  /*0c30*/  SYNCS.EXCH.64 URZ, [UR4+0xd0], UR8 ;  /* 0x0000d00804ff75b2 */ /* 0x0048a20008000100 */
[----:B------:R4:W3:Y:S01]  /*0c40*/  SYNCS.EXCH.64 URZ, [UR4+0xf0], UR6 ;  /* 0x0000f00604ff75b2 */ /* 0x0008e20008000100 */
[----:B------:R4:W1:Y:S01]  /*0c50*/  SYNCS.EXCH.64 URZ, [UR4+0xd8], UR8 ;  /* 0x0000d80804ff75b2 */ /* 0x0008620008000100 */
[----:B------:R4:W1:Y:S01]  /*0c60*/  SYNCS.EXCH.64 URZ, [UR4+0xf8], UR6 ;  /* 0x0000f80604ff75b2 */ /* 0x0008620008000100 */
[----:B------:R4:W1:Y:S01]  /*0c70*/  SYNCS.EXCH.64 URZ, [UR4+0xe0], UR8 ;  /* 0x0000e00804ff75b2 */ /* 0x0008620008000100 */
[----:B------:R4:W1:Y:S01]  /*0c80*/  SYNCS.EXCH.64 URZ, [UR4+0x100], UR6 ;  /* 0x0001000604ff75b2 */ /* 0x0008620008000100 */
[----:B------:R4:W1:Y:S01]  /*0c90*/  SYNCS.EXCH.64 URZ, [UR4+0xe8], UR8 ;  /* 0x0000e80804ff75b2 */ /* 0x0008620008000100 */
[----:B------:R4:W1:Y:S02]  /*0ca0*/  SYNCS.EXCH.64 URZ, [UR4+0x108], UR6 ;  /* 0x0001080604ff75b2 */ /* 0x0008640008000100 */
[----:B----4-:R-:W-:Y:S01]  /*0cb0*/  NOP ;  /* 0x0000000000007918 */ /* 0x010fe20000000000 */
.L_x_14:
[----:B------:R-:W4:Y:S01]  /*0cc0*/  SHFL.IDX PT, R2, R75, RZ, 0x1f ;  /* 0x00001fff4b027589 */ /* 0x000f2200000e0000 */
[----:B------:R-:W1:Y:S01]  /*0cd0*/  S2UR UR45, SR_CgaCtaId ;  /* 0x00000000002d79c3 */ /* 0x000e620000008800 */
[----:B------:R-:W-:Y:S01]  /*0ce0*/  NOP ;  /* 0x0000000000007918 */ /* 0x000fe20000000000 */
[----:B----4-:R-:W-:-:S13]  /*0cf0*/  ISETP.NE.AND P0, PT, R2, 0x3, PT ;  /* 0x000000030200780c */ /* 0x010fda0003f05270 */
[----:B-1----:R-:W-:Y:S05]  /*0d00*/  @P0 BRA `(.L_x_15) ;  /* 0x0000000000340947 */ /* 0x002fea0003800000 */
[----:B--23--:R-:W-:Y:S01]  /*0d10*/  UMOV UR4, 0x400 ;  /* 0x0000040000047882 */ /* 0x00cfe20000000000 */
[----:B------:R-:W-:Y:S01]  /*0d20*/  UMOV UR6, 0x20 ;  /* 0x0000002000067882 */ /* 0x000fe20000000000 */
[----:B------:R-:W-:Y:S02]  /*0d30*/  ULEA UR4, UR45, UR4, 0x18 ;  /* 0x000000042d047291 */ /* 0x000fe4000f8ec0ff */
[----:B------:R-:W-:-:S04]  /*0d40*/  UIADD3 UR6, UPT, UPT, -UR6, 0x100000, URZ ;  /* 0x0010000006067890 */ /* 0x000fc8000fffe1ff */
[----:B------:R-:W-:Y:S02]  /*0d50*/  USHF.L.U32 UR7, UR6, 0xb, URZ ;  /* 0x0000000b06077899 */ /* 0x000fe400080006ff */
[----:B------:R-:W-:Y:S01]  /*0d60*/  USHF.L.U32 UR6, UR6, 0x1, URZ ;  /* 0x0000000106067899 */ /* 0x000fe200080006ff */
[----:B------:R-:W-:Y:S01]  /*0d70*/  ELECT P0, URZ, PT ;  /* 0x0000000000ff782f */ /* 0x000fe20003800000 */
[----:B------:R-:W1:Y:S10]  /*0d80*/  FENCE.VIEW.ASYNC.S ;  /* 0x00000000000073c6 */ /* 0x000e740000000000 */
[----:B-1----:R1:W4:Y:S01]  /*0d90*/  SYNCS.EXCH.64 URZ, [UR4+0x110], UR6 ;  /* 0x0001100604ff75b2 */ /* 0x0023220008000100 */
[----:B------:R1:W2:Y:S01]  /*0da0*/  SYNCS.EXCH.64 URZ, [UR4+0x120], UR6 ;  /* 0x0001200604ff75b2 */ /* 0x0002a20008000100 */
[----:B------:R1:W3:Y:S01]  /*0db0*/  SYNCS.EXCH.64 URZ, [UR4+0x118], UR6 ;  /* 0x0001180604ff75b2 */ /* 0x0002e20008000100 */
[----:B------:R1:W1:Y:S01]  /*0dc0*/  SYNCS.EXCH.64 URZ, [UR4+0x128], UR6 ;  /* 0x0001280604ff75b2 */ /* 0x0002620008000100 */
[----:B------:R-:W-:Y:S01]  /*0dd0*/  NOP ;  /* 0x0000000000007918 */ /* 0x000fe20000000000 */
.L_x_15:
[----:B-123--:R-:W1:Y:S01]  /*0de0*/  LDCU UR4, c[0x0][0x36c] ;  /* 0x00006d80ff0477ac */ /* 0x00ee620008000800 */
[----:B------:R-:W-:Y:S01]  /*0df0*/  ISETP.NE.OR P3, PT, R0, 0x2, !P3 ;  /* 0x000000020000780c */ /* 0x000fe20005f65670 */
[----:B------:R-:W-:Y:S01]  /*0e00*/  NOP ;  /* 0x0000000000007918 */ /* 0x000fe20000000000 */
[----:B------:R-:W-:Y:S01]  /*0e10*/  LOP3.LUT R0, R84, 0x1f, RZ, 0xc0, !PT ;  /* 0x0000001f54007812 */ /* 0x000fe200078ec0ff */
[----:B------:R-:W-:Y:S02]  /*0e20*/  UISETP.NE.AND UP4, UPT, UR17, URZ, UPT ;  /* 0x000000ff1100728c */ /* 0x000fe4000bf85270 */
[----:B-1----:R-:W-:-:S09]  /*0e30*/  UISETP.EQ.U32.AND UP5, UPT, UR4, 0x1, UPT ;  /* 0x000000010400788c */ /* 0x002fd2000bfa2070 */
[----:B------:R-:W-:Y:S05]  /*0e40*/  BRA.U !UP5, `(.L_x_16) ;  /* 0x000000010d087547 */ /* 0x000fea000b800000 */
[----:B----4-:R-:W-:Y:S01]  /*0e50*/  UCGABAR_ARV ;  /* 0x00000000000079c7 */ /* 0x010fe20008000000 */
[----:B------:R-:W-:Y:S05]  /*0e60*/  BRA `(.L_x_17) ;  /* 0x0000000000047947 */ /* 0x000fea0003800000 */
.L_x_16:
[----:B----4-:R-:W-:Y:S01]  /*0e70*/  NOP ;  /* 0x0000000000007918 */ /* 0x010fe20000000000 */
.L_x_17:
[----:B------:R-:W1:Y:S01]  /*0e80*/  S2UR UR7, SR_CTAID.X ;  /* 0x00000000000779c3 */ /* 0x000e620000002500 */
[----:B------:R-:W-:-:S05]  /*0e90*/  CS2R.32 R76, SR_CgaSize ;  /* 0x00000000004c7805 */ /* 0x000fca0000008a00 */
[----:B------:R-:W-:-:S05]  /*0ea0*/  IMAD R76, R76, -0xa0, RZ ;  /* 0xffffff604c4c7824 */ /* 0x000fca00078e02ff */
[----:B------:R-:W-:-:S14]  /*0eb0*/  R2UR UR5, R76 ;  /* 0x000000004c0572ca */ /* 0x000fdc00000e0000 */
[----:B------:R-:W2:Y:S01]  /*0ec0*/  LDCU UR5, c[0x0][UR5+0x2b0] ;  /* 0x00005600050577ac */ /* 0x000ea20008000800 */
[----:B------:R-:W-:-:S05]  /*0ed0*/  CS2R.32 R76, SR_CgaSize ;  /* 0x00000000004c7805 */ /* 0x000fca0000008a00 */
[----:B------:R-:W-:-:S05]  /*0ee0*/  IMAD R76, R76, -0xa0, RZ ;  /* 0xffffff604c4c7824 */ /* 0x000fca00078e02ff */
[----:B------:R-:W-:-:S14]  /*0ef0*/  R2UR UR4, R76 ;  /* 0x000000004c0472ca */ /* 0x000fdc00000e0000 */
[----:B------:R-:W3:Y:S01]  /*0f00*/  LDCU UR4, c[0x0][UR4+0x2b4] ;  /* 0x00005680040477ac */ /* 0x000ee20008000800 */
[----:B------:R-:W4:Y:S01]  /*0f10*/  S2UR UR8, SR_CTAID.Y ;  /* 0x00000000000879c3 */ /* 0x000f220000002600 */
[----:B------:R-:W-:-:S05]  /*0f20*/  CS2R.32 R76, SR_CgaSize ;  /* 0x00000000004c7805 */ /* 0x000fca0000008a00 */
[----:B------:R-:W-:-:S05]  /*0f30*/  IMAD R76, R76, -0xa0, RZ ;  /* 0xffffff604c4c7824 */ /* 0x000fca00078e02ff */
[----:B------:R-:W-:-:S14]  /*0f40*/  R2UR UR9, R76 ;  /* 0x000000004c0972ca */ /* 0x000fdc00000e0000 */
[----:B------:R-:W3:Y:S01]  /*0f50*/  LDCU UR9, c[0x0][UR9+0x2a0] ;  /* 0x00005400090977ac */ /* 0x000ee20008000800 */
[----:B------:R-:W3:Y:S01]  /*0f60*/  LDCU UR21, c[0x0][0xb24] ;  /* 0x00016480ff1577ac */ /* 0x000ee20008000800 */
[----:B------:R-:W1:Y:S01]  /*0f70*/  S2UR UR36, SR_CTAID.Z ;  /* 0x00000000002479c3 */ /* 0x000e620000002700 */
[----:B------:R-:W-:-:S05]  /*0f80*/  CS2R.32 R76, SR_CgaSize ;  /* 0x00000000004c7805 */ /* 0x000fca0000008a00 */
[----:B------:R-:W-:-:S05]  /*0f90*/  IMAD R76, R76, -0xa0, RZ ;  /* 0xffffff604c4c7824 */ /* 0x000fca00078e02ff */
[----:B------:R-:W-:-:S14]  /*0fa0*/  R2UR UR63, R76 ;  /* 0x000000004c3f72ca */ /* 0x000fdc00000e0000 */
[----:B------:R-:W3:Y:S01]  /*0fb0*/  LDCU UR63, c[0x0][UR63+0x2a4] ;  /* 0x000054803f3f77ac */ /* 0x000ee20008000800 */
[----:B------:R-:W3:Y:S01]  /*0fc0*/  LDCU UR42, c[0x0][0xb24] ;  /* 0x00016480ff2a77ac */ /* 0x000ee20008000800 */
[----:B-1----:R-:W-:Y:S01]  /*0fd0*/  I2FP.F32.U32 R3, UR7 ;  /* 0x0000000700037c45 */ /* 0x002fe20008201000 */
[----:B------:R-:W1:Y:S04]  /*0fe0*/  LDCU UR28, c[0x0][0xb30] ;  /* 0x00016600ff1c77ac */ /* 0x000e680008000800 */
[----:B--2---:R-:W-:Y:S01]  /*0ff0*/  FMUL R3, R3, UR5 ;  /* 0x0000000503037c20 */ /* 0x004fe20008400000 */
[----:B------:R-:W-:Y:S01]  /*1000*/  USHF.L.U32 UR26, UR45, 0xc, URZ ;  /* 0x0000000c2d1a7899 */ /* 0x000fe200080006ff */
[----:B----4-:R-:W-:Y:S01]  /*1010*/  I2FP.F32.U32 R2, UR8 ;  /* 0x0000000800027c45 */ /* 0x010fe20008201000 */
[----:B---3--:R-:W-:-:S03]  /*1020*/  UISETP.GE.AND UP2, UPT, UR21, 0x1, UPT ;  /* 0x000000011500788c */ /* 0x008fc6000bf46270 */
[----:B------:R-:W2:Y:S01]  /*1030*/  F2I.U32.TRUNC.NTZ R3, R3 ;  /* 0x0000000300037305 */ /* 0x000ea2000020f000 */
[----:B------:R-:W-:Y:S01]  /*1040*/  UMOV UR16, UR7 ;  /* 0x0000000700107c82 */ /* 0x000fe20008000000 */
[----:B------:R-:W-:Y:S01]  /*1050*/  FMUL R2, R2, UR4 ;  /* 0x0000000402027c20 */ /* 0x000fe20008400000 */
[----:B------:R-:W-:-:S05]  /*1060*/  UMOV UR20, UR8 ;  /* 0x0000000800147c82 */ /* 0x000fca0008000000 */
[----:B------:R-:W3:Y:S01]  /*1070*/  F2I.U32.TRUNC.NTZ R2, R2 ;  /* 0x0000000200027305 */ /* 0x000ee2000020f000 */
[----:B--2---:R-:W-:Y:S02]  /*1080*/  R2UR UR4, R3 ;  /* 0x00000000030472ca */ /* 0x004fe400000e0000 */
[----:B---3--:R-:W-:Y:S02]  /*1090*/  R2UR UR6, R2 ;  /* 0x00000000020672ca */ /* 0x008fe400000e0000 */
[----:B------:R-:W-:-:S09]  /*10a0*/  PRMT R2, RZ, 0x7610, R2 ;  /* 0x00007610ff027816 */ /* 0x000fd20000000002 */
[----:B------:R-:W-:-:S04]  /*10b0*/  UIADD3 UR5, UPT, UPT, -UR4, URZ, URZ ;  /* 0x000000ff04057290 */ /* 0x000fc8000fffe1ff */
[----:B------:R-:W-:Y:S02]  /*10c0*/  UIMAD UR5, UR9, UR5, UR7 ;  /* 0x00000005090572a4 */ /* 0x000fe4000f8e0207 */
[----:B------:R-:W-:-:S04]  /*10d0*/  UIADD3 UR4, UPT, UPT, -UR6, URZ, URZ ;  /* 0x000000ff06047290 */ /* 0x000fc8000fffe1ff */
[----:B------:R-:W-:Y:S01]  /*10e0*/  IMAD.U32 R76, RZ, RZ, UR5 ;  /* 0x00000005ff4c7e24 */ /* 0x000fe2000f8e00ff */
[----:B------:R-:W-:Y:S01]  /*10f0*/  UIMAD UR63, UR63, UR4, UR8 ;  /* 0x000000043f3f72a4 */ /* 0x000fe2000f8e0208 */
[----:B-1----:R-:W-:Y:S11]  /*1100*/  BRA.U UP4, `(.L_x_18) ;  /* 0x0000000104287547 */ /* 0x002ff6000b800000 */
[----:B------:R-:W-:Y:S01]  /*1110*/  R2UR UR4, R76 ;  /* 0x000000004c0472ca */ /* 0x000fe200000e0000 */
[----:B------:R-:W-:Y:S02]  /*1120*/  UISETP.NE.AND UP0, UPT, UR63, URZ, UPT ;  /* 0x000000ff3f00728c */ /* 0x000fe4000bf05270 */
[----:B------:R-:W-:-:S10]  /*1130*/  UISETP.NE.AND UP1, UPT, UR63, 0x1, UPT ;  /* 0x000000013f00788c */ /* 0x000fd4000bf25270 */
[----:B------:R-:W-:-:S04]  /*1140*/  UISETP.EQ.OR UP0, UPT, UR4, URZ, !UP0 ;  /* 0x000000ff0400728c */ /* 0x000fc8000c702670 */
[----:B------:R-:W-:Y:S02]  /*1150*/  USEL UR5, URZ, 0x1, !UP0 ;  /* 0x00000001ff057887 */ /* 0x000fe4000c000000 */
[----:B------:R-:W-:Y:S02]  /*1160*/  UISETP.NE.AND UP0, UPT, UR4, URZ, UPT ;  /* 0x000000ff0400728c */ /* 0x000fe4000bf05270 */
[----:B------:R-:W-:-:S04]  /*1170*/  USEL UR4, URZ, 0x2, UP1 ;  /* 0x00000002ff047887 */ /* 0x000fc80008800000 */
[----:B------:R-:W-:-:S04]  /*1180*/  USEL UR4, UR4, 0x2, UP0 ;  /* 0x0000000204047887 */ /* 0x000fc80008000000 */
[----:B------:R-:W-:-:S06]  /*1190*/  UIADD3 UR4, UPT, UPT, UR5, UR4, URZ ;  /* 0x0000000405047290 */ /* 0x000fcc000fffe0ff */
[----:B------:R-:W-:Y:S02]  /*11a0*/  MOV R2, UR4 ;  /* 0x0000000400027c02 */ /* 0x000fe40008000f00 */
.L_x_18:
[----:B------:R-:W-:Y:S05]  /*11b0*/  BRA.U !UP2, `(.L_x_19) ;  /* 0x000000010ad47547 */ /* 0x000fea000b800000 */
[----:B------:R-:W1:Y:S01]  /*11c0*/  LDCU.128 UR12, c[0x0][0xb10] ;  /* 0x00016200ff0c77ac */ /* 0x000e620008000c00 */
[----:B------:R-:W2:Y:S01]  /*11d0*/  LDCU UR6, c[0x0][0x370] ;  /* 0x00006e00ff0677ac */ /* 0x000ea20008000800 */
[----:B------:R-:W3:Y:S01]  /*11e0*/  LDCU UR5, c[0x0][0x374] ;  /* 0x00006e80ff0577ac */ /* 0x000ee20008000800 */
[----:B------:R-:W4:Y:S01]  /*11f0*/  LDCU UR27, c[0x0][0xb0c] ;  /* 0x00016180ff1b77ac */ /* 0x000f220008000800 */
[----:B------:R-:W4:Y:S01]  /*1200*/  LDCU UR4, c[0x0][0xb20] ;  /* 0x00016400ff0477ac */ /* 0x000f220008000800 */
[----:B------:R-:W4:Y:S01]  /*1210*/  LDCU.64 UR8, c[0x0][0xb28] ;  /* 0x00016500ff0877ac */ /* 0x000f220008000a00 */
[----:B-1----:R-:W-:Y:S02]  /*1220*/  UISETP.NE.AND UP0, UPT, UR14, 0x1, UPT ;  /* 0x000000010e00788c */ /* 0x002fe4000bf05270 */
[----:B---3--:R-:W-:Y:S02]  /*1230*/  UIMAD.WIDE.U32 UR10, UR5, UR15, URZ ;  /* 0x0000000f050a72a5 */ /* 0x008fe4000f8e00ff */
[----:B--2---:R-:W-:-:S02]  /*1240*/  UIMAD.WIDE.U32 UR22, UR6, UR12, URZ ;  /* 0x0000000c061672a5 */ /* 0x004fc4000f8e00ff */
[----:B----4-:R-:W-:Y:S02]  /*1250*/  UISETP.NE.AND UP1, UPT, UR27, 0x1, UPT ;  /* 0x000000011b00788c */ /* 0x010fe4000bf25270 */
[----:B------:R-:W-:Y:S01]  /*1260*/  UISETP.NE.AND UP2, UPT, UR21, 0x1, UPT ;  /* 0x000000011500788c */ /* 0x000fe2000bf45270 */
[----:B------:R-:W-:Y:S02]  /*1270*/  UMOV UR10, UR11 ;  /* 0x0000000b000a7c82 */ /* 0x000fe40008000000 */
[----:B------:R-:W-:Y:S01]  /*1280*/  UMOV UR22, UR23 ;  /* 0x0000001700167c82 */ /* 0x000fe20008000000 */
[----:B------:R-:W-:Y:S02]  /*1290*/  @UP0 USHF.R.U32.HI UR5, URZ, UR4, UR10 ;  /* 0x00000004ff050299 */ /* 0x000fe4000801160a */
[----:B------:R-:W-:Y:S02]  /*12a0*/  UIMAD.WIDE.U32 UR24, UR20, UR15, URZ ;  /* 0x0000000f141872a5 */ /* 0x000fe4000f8e00ff */
[----:B------:R-:W-:-:S02]  /*12b0*/  UIMAD.WIDE.U32 UR10, UR5, UR8, URZ ;  /* 0x00000008050a72a5 */ /* 0x000fc4000f8e00ff */
[----:B------:R-:W-:Y:S02]  /*12c0*/  @UP1 USHF.R.U32.HI UR6, URZ, UR13, UR22 ;  /* 0x0000000dff061299 */ /* 0x000fe40008011616 */
[----:B------:R-:W-:Y:S02]  /*12d0*/  UIMAD.WIDE.U32 UR18, UR16, UR12, URZ ;  /* 0x0000000c101272a5 */ /* 0x000fe4000f8e00ff */
[----:B------:R-:W-:Y:S01]  /*12e0*/  UIMAD.WIDE.U32 UR22, UR6, UR8, URZ ;  /* 0x00000008061672a5 */ /* 0x000fe2000f8e00ff */
[----:B------:R-:W-:Y:S01]  /*12f0*/  UMOV UR24, UR25 ;  /* 0x0000001900187c82 */ /* 0x000fe20008000000 */
[----:B------:R-:W-:Y:S01]  /*1300*/  UMOV UR10, UR11 ;  /* 0x0000000b000a7c82 */ /* 0x000fe20008000000 */
[----:B------:R-:W-:Y:S02]  /*1310*/  USHF.R.U32.HI UR24, URZ, UR4, UR24 ;  /* 0x00000004ff187299 */ /* 0x000fe40008011618 */
[----:B------:R-:W-:Y:S02]  /*1320*/  @UP2 USHF.R.U32.HI UR5, URZ, UR9, UR10 ;  /* 0x00000009ff052299 */ /* 0x000fe4000801160a */
[----:B------:R-:W-:Y:S01]  /*1330*/  UMOV UR7, UR23 ;  /* 0x0000001700077c82 */ /* 0x000fe20008000000 */
[----:B------:R-:W-:Y:S01]  /*1340*/  UMOV UR18, UR19 ;  /* 0x0000001300127c82 */ /* 0x000fe20008000000 */
[----:B------:R-:W-:-:S02]  /*1350*/  @UP2 USHF.R.U32.HI UR6, URZ, UR9, UR7 ;  /* 0x00000009ff062299 */ /* 0x000fc40008011607 */
[----:B------:R-:W-:Y:S02]  /*1360*/  USHF.R.U32.HI UR13, URZ, UR13, UR18 ;  /* 0x0000000dff0d7299 */ /* 0x000fe40008011612 */
[----:B------:R-:W-:Y:S02]  /*1370*/  USEL UR4, UR20, UR24, !UP0 ;  /* 0x0000001814047287 */ /* 0x000fe4000c000000 */
[----:B------:R-:W-:Y:S02]  /*1380*/  UIMAD UR7, UR5, UR21, URZ ;  /* 0x00000015050772a4 */ /* 0x000fe4000f8e02ff */
[----:B------:R-:W-:Y:S02]  /*1390*/  USEL UR5, UR16, UR13, !UP1 ;  /* 0x0000000d10057287 */ /* 0x000fe4000c800000 */
[----:B------:R-:W-:Y:S02]  /*13a0*/  UIMAD UR12, UR6, UR21, URZ ;  /* 0x00000015060c72a4 */ /* 0x000fe4000f8e02ff */
[----:B------:R-:W-:-:S02]  /*13b0*/  UISETP.GE.AND UP0, UPT, UR4, UR7, UPT ;  /* 0x000000070400728c */ /* 0x000fc4000bf06270 */
[----:B------:R-:W-:Y:S02]  /*13c0*/  UIMAD.WIDE.U32 UR10, UR4, UR8, URZ ;  /* 0x00000008040a72a5 */ /* 0x000fe4000f8e00ff */
[----:B------:R-:W-:Y:S02]  /*13d0*/  UISETP.GE.OR UP0, UPT, UR5, UR12, UP0 ;  /* 0x0000000c0500728c */ /* 0x000fe40008706670 */
[----:B------:R-:W-:Y:S02]  /*13e0*/  UIMAD.WIDE.U32 UR12, UR5, UR8, URZ ;  /* 0x00000008050c72a5 */ /* 0x000fe4000f8e00ff */
[----:B------:R-:W-:Y:S01]  /*13f0*/  UIADD3 UR10, UPT, UPT, -UR4, URZ, URZ ;  /* 0x000000ff040a7290 */ /* 0x000fe2000fffe1ff */
[----:B------:R-:W-:Y:S01]  /*1400*/  UMOV UR8, UR11 ;  /* 0x0000000b00087c82 */ /* 0x000fe20008000000 */
[----:B------:R-:W-:Y:S02]  /*1410*/  UIADD3 UR11, UPT, UPT, -UR5, URZ, URZ ;  /* 0x000000ff050b7290 */ /* 0x000fe4000fffe1ff */
[----:B------:R-:W-:-:S03]  /*1420*/  USHF.R.U32.HI UR8, URZ, UR9, UR8 ;  /* 0x00000009ff087299 */ /* 0x000fc60008011608 */
[----:B------:R-:W-:Y:S01]  /*1430*/  @!UP0 UMOV UR7, UR13 ;  /* 0x0000000d00078c82 */ /* 0x000fe20008000000 */
[----:B------:R-:W-:Y:S02]  /*1440*/  UIMAD UR20, UR14, UR10, UR20 ;  /* 0x0000000a0e1472a4 */ /* 0x000fe4000f8e0214 */
[----:B------:R-:W-:Y:S02]  /*1450*/  USEL UR8, UR4, UR8, !UP2 ;  /* 0x0000000804087287 */ /* 0x000fe4000d000000 */
[----:B------:R-:W-:Y:S02]  /*1460*/  @!UP0 USHF.R.U32.HI UR7, URZ, UR9, UR7 ;  /* 0x00000009ff078299 */ /* 0x000fe40008011607 */
[----:B------:R-:W-:Y:S02]  /*1470*/  UIADD3 UR9, UPT, UPT, -UR8, URZ, URZ ;  /* 0x000000ff08097290 */ /* 0x000fe4000fffe1ff */
[----:B------:R-:W-:Y:S02]  /*1480*/  @!UP0 USEL UR7, UR5, UR7, !UP2 ;  /* 0x0000000705078287 */ /* 0x000fe4000d000000 */
[----:B------:R-:W-:-:S02]  /*1490*/  UIMAD UR9, UR21, UR9, UR4 ;  /* 0x00000009150972a4 */ /* 0x000fc4000f8e0204 */
[----:B------:R-:W-:Y:S02]  /*14a0*/  @!UP0 UIADD3 UR8, UPT, UPT, UR8, -UR7, URZ ;  /* 0x8000000708088290 */ /* 0x000fe4000fffe0ff */
[----:B------:R-:W-:Y:S02]  /*14b0*/  @!UP0 UIMAD UR6, UR9, UR6, UR7 ;  /* 0x00000006090682a4 */ /* 0x000fe4000f8e0207 */
[----:B------:R-:W-:Y:S02]  /*14c0*/  @!UP0 UIMAD UR4, UR8, UR21, UR5 ;  /* 0x00000015080482a4 */ /* 0x000fe4000f8e0205 */
[----:B------:R-:W-:Y:S02]  /*14d0*/  UIMAD UR16, UR27, UR11, UR16 ;  /* 0x0000000b1b1072a4 */ /* 0x000fe4000f8e0210 */
[----:B------:R-:W-:Y:S01]  /*14e0*/  UIMAD UR20, UR4, UR14, UR20 ;  /* 0x0000000e041472a4 */ /* 0x000fe2000f8e0214 */
[----:B------:R-:W-:Y:S02]  /*14f0*/  @!UP0 UMOV UR5, UR6 ;  /* 0x0000000600058c82 */ /* 0x000fe40008000000 */
[----:B------:R-:W-:-:S12]  /*1500*/  UIMAD UR16, UR5, UR27, UR16 ;  /* 0x0000001b051072a4 */ /* 0x000fd8000f8e0210 */
.L_x_19:
[----:B------:R-:W-:Y:S02]  /*1510*/  UISETP.NE.AND UP1, UPT, UR28, 0x1, UPT ;  /* 0x000000011c00788c */ /* 0x000fe4000bf25270 */
[----:B------:R-:W-:Y:S02]  /*1520*/  UISETP.NE.AND UP0, UPT, UR17, 0x2, UPT ;  /* 0x000000021100788c */ /* 0x000fe4000bf05270 */
[----:B------:R-:W-:-:S05]  /*1530*/  ULOP3.LUT UR24, UR26, 0x1000, URZ, 0xc0, !UPT ;  /* 0x000010001a187892 */ /* 0x000fca000f8ec0ff */
[----:B------:R-:W-:Y:S07]  /*1540*/  BRA.U UP1, `(.L_x_20) ;  /* 0x0000000101447547 */ /* 0x000fee000b800000 */
[----:B------:R-:W1:Y:S01]  /*1550*/  LDCU.128 UR8, c[0x0][0xb10] ;  /* 0x00016200ff0877ac */ /* 0x000e620008000c00 */
[----:B------:R-:W2:Y:S01]  /*1560*/  LDCU UR12, c[0x0][0xb0c] ;  /* 0x00016180ff0c77ac */ /* 0x000ea20008000800 */
[----:B------:R-:W3:Y:S01]  /*1570*/  LDCU UR13, c[0x0][0xb20] ;  /* 0x00016400ff0d77ac */ /* 0x000ee20008000800 */
[----:B-1----:R-:W-:Y:S02]  /*1580*/  UIMAD.WIDE.U32 UR6, UR16, UR8, URZ ;  /* 0x00000008100672a5 */ /* 0x002fe4000f8e00ff */
[----:B------:R-:W-:Y:S02]  /*1590*/  UIMAD.WIDE.U32 UR4, UR20, UR11, URZ ;  /* 0x0000000b140472a5 */ /* 0x000fe4000f8e00ff */
[----:B--2---:R-:W-:Y:S02]  /*15a0*/  UISETP.NE.AND UP2, UPT, UR12, 0x1, UPT ;  /* 0x000000010c00788c */ /* 0x004fe4000bf45270 */
[----:B------:R-:W-:Y:S01]  /*15b0*/  UISETP.NE.AND UP1, UPT, UR10, 0x1, UPT ;  /* 0x000000010a00788c */ /* 0x000fe2000bf25270 */
[----:B------:R-:W-:-:S02]  /*15c0*/  UMOV UR6, UR7 ;  /* 0x0000000700067c82 */ /* 0x000fc40008000000 */
[----:B------:R-:W-:Y:S01]  /*15d0*/  UMOV UR4, UR5 ;  /* 0x0000000500047c82 */ /* 0x000fe20008000000 */
[----:B------:R-:W-:Y:S02]  /*15e0*/  USHF.R.U32.HI UR6, URZ, UR9, UR6 ;  /* 0x00000009ff067299 */ /* 0x000fe40008011606 */
[----:B---3--:R-:W-:Y:S02]  /*15f0*/  USHF.R.U32.HI UR4, URZ, UR13, UR4 ;  /* 0x0000000dff047299 */ /* 0x008fe40008011604 */
[----:B------:R-:W-:Y:S02]  /*1600*/  USEL UR5, UR16, UR6, !UP2 ;  /* 0x0000000610057287 */ /* 0x000fe4000d000000 */
[----:B------:R-:W-:-:S04]  /*1610*/  USEL UR4, UR20, UR4, !UP1 ;  /* 0x0000000414047287 */ /* 0x000fc8000c800000 */
[----:B------:R-:W-:Y:S02]  /*1620*/  UIADD3 UR6, UPT, UPT, UR5, -UR4, URZ ;  /* 0x8000000405067290 */ /* 0x000fe4000fffe0ff */
[----:B------:R-:W-:Y:S02]  /*1630*/  UIADD3 UR4, UPT, UPT, -UR5, UR4, URZ ;  /* 0x0000000405047290 */ /* 0x000fe4000fffe1ff */
[----:B------:R-:W-:Y:S02]  /*1640*/  UIMAD UR20, UR6, UR10, UR20 ;  /* 0x0000000a061472a4 */ /* 0x000fe4000f8e0214 */
[----:B------:R-:W-:-:S12]  /*1650*/  UIMAD UR16, UR4, UR12, UR16 ;  /* 0x0000000c041072a4 */ /* 0x000fd8000f8e0210 */
.L_x_20:
[----:B------:R-:W-:Y:S05]  /*1660*/  BRA.U !UP5, `(.L_x_21) ;  /* 0x000000010d0c7547 */ /* 0x000fea000b800000 */
[----:B------:R-:W-:Y:S01]  /*1670*/  UCGABAR_WAIT ;  /* 0x0000000000007dc7 */ /* 0x000fe20008000000 */
[----:B------:R-:W-:Y:S01]  /*1680*/  CCTL.IVALL ;  /* 0x00000000ff00798f */ /* 0x000fe20002000000 */
[----:B------:R-:W-:Y:S05]  /*1690*/  BRA `(.L_x_22) ;  /* 0x0000000000047947 */ /* 0x000fea0003800000 */
.L_x_21:
[----:B------:R-:W-:Y:S06]  /*16a0*/  BAR.SYNC.DEFER_BLOCKING 0x0 ;  /* 0x0000000000007b1d */ /* 0x000fec0000010000 */
.L_x_22:
[----:B------:R-:W-:Y:S05]  /*16b0*/  BRA.U UP0, `(.L_x_23) ;  /* 0x0000001500507547 */ /* 0x000fea000b800000 */
[----:B------:R-:W1:Y:S01]  /*16c0*/  LDCU UR6, c[0x0][0x38c] ;  /* 0x00007180ff0677ac */ /* 0x000e620008000800 */
[----:B------:R-:W-:Y:S01]  /*16d0*/  PLOP3.LUT P1, PT, PT, PT, UP3, 0x80, 0x8 ;  /* 0x000000000008781c */ /* 0x000fe20003f2f038 */
[----:B------:R-:W-:Y:S01]  /*16e0*/  IMAD.MOV.U32 R12, RZ, RZ, 0x1 ;  /* 0x00000001ff0c7424 */ /* 0x000fe200078e00ff */
[----:B------:R-:W-:Y:S01]  /*16f0*/  ISETP.EQ.OR P2, PT, R0, RZ, P3 ;  /* 0x000000ff0000720c */ /* 0x000fe20001f42670 */
[----:B------:R-:W-:Y:S01]  /*1700*/  UISETP.NE.AND UP1, UPT, UR17, URZ, UPT ;  /* 0x000000ff1100728c */ /* 0x000fe2000bf25270 */
[----:B------:R-:W-:Y:S02]  /*1710*/  PLOP3.LUT P1, PT, P1, PT, PT, 0x8, 0x80 ;  /* 0x000000000080781c */ /* 0x000fe40000f2e170 */
[----:B------:R-:W-:Y:S01]  /*1720*/  CS2R R10, SRZ ;  /* 0x00000000000a7805 */ /* 0x000fe2000001ff00 */
[----:B------:R-:W-:Y:S01]  /*1730*/  IMAD.MOV.U32 R9, RZ, RZ, RZ ;  /* 0x000000ffff097224 */ /* 0x000fe200078e00ff */
[----:B------:R-:W2:Y:S01]  /*1740*/  LDCU UR39, c[0x0][0x370] ;  /* 0x00006e00ff2777ac */ /* 0x000ea20008000800 */
[----:B------:R-:W-:Y:S01]  /*1750*/  IMAD.MOV.U32 R8, RZ, RZ, 0x1 ;  /* 0x00000001ff087424 */ /* 0x000fe200078e00ff */
[----:B------:R-:W3:Y:S01]  /*1760*/  LDCU.64 UR28, c[0x0][0x348] ;  /* 0x00006900ff1c77ac */ /* 0x000ee20008000a00 */
[----:B------:R-:W-:-:S02]  /*1770*/  USHF.R.U32.HI UR44, URZ, 0x7, UR24 ;  /* 0x00000007ff2c7899 */ /* 0x000fc40008011618 */
[----:B-1----:R-:W-:Y:S02]  /*1780*/  UIADD3 UR5, UPT, UPT, UR6, 0x7f, URZ ;  /* 0x0000007f06057890 */ /* 0x002fe4000fffe0ff */
[----:B------:R-:W-:Y:S02]  /*1790*/  UIADD3 UR46, UPT, UPT, UR6, 0xfe, URZ ;  /* 0x000000fe062e7890 */ /* 0x000fe4000fffe0ff */
[----:B------:R-:W-:Y:S01]  /*17a0*/  USHF.R.S32.HI UR4, URZ, 0x1f, UR5 ;  /* 0x0000001fff047899 */ /* 0x000fe20008011405 */
[----:B------:R-:W1:Y:S03]  /*17b0*/  LDCU UR38, c[0x0][0x374] ;  /* 0x00006e80ff2677ac */ /* 0x000e660008000800 */
[----:B------:R-:W-:Y:S02]  /*17c0*/  ULEA.HI UR4, UR4, UR5, URZ, 0x7 ;  /* 0x0000000504047291 */ /* 0x000fe4000f8f38ff */
[----:B------:R-:W-:-:S02]  /*17d0*/  USEL UR25, UR37, 0x2, UP1 ;  /* 0x0000000225197887 */ /* 0x000fc40008800000 */
[----:B------:R-:W-:Y:S02]  /*17e0*/  USHF.R.S32.HI UR41, URZ, 0x7, UR4 ;  /* 0x00000007ff297899 */ /* 0x000fe40008011404 */
[----:B------:R-:W-:Y:S02]  /*17f0*/  UIADD3 UR4, UPT, UPT, UR6, -0x1, URZ ;  /* 0xffffffff06047890 */ /* 0x000fe4000fffe0ff */
[----:B------:R-:W-:Y:S02]  /*1800*/  UISETP.LT.U32.AND UP0, UPT, UR41, 0x8, UPT ;  /* 0x000000082900788c */ /* 0x000fe4000bf01070 */
[----:B------:R-:W-:Y:S02]  /*1810*/  UISETP.GE.U32.AND UP2, UPT, UR4, -0xff, UPT ;  /* 0xffffff010400788c */ /* 0x000fe4000bf46070 */
[----:B------:R-:W-:Y:S01]  /*1820*/  USEL UR40, UR41, 0x8, UP0 ;  /* 0x0000000829287887 */ /* 0x000fe20008000000 */
[----:B------:R-:W-:-:S03]  /*1830*/  UMOV UR5, URZ ;  /* 0x000000ff00057c82 */ /* 0x000fc60008000000 */
[----:B------:R-:W-:Y:S02]  /*1840*/  UIADD3 UR21, UPT, UPT, UR40, -0x1, URZ ;  /* 0xffffffff28157890 */ /* 0x000fe4000fffe0ff */
[----:B------:R-:W-:-:S03]  /*1850*/  UIADD3 UR43, UPT, UPT, UR41, -UR40, URZ ;  /* 0x80000028292b7290 */ /* 0x000fc6000fffe0ff */
[----:B------:R-:W-:-:S04]  /*1860*/  @UP2 UIADD3 UR21, UPT, UPT, UR40, URZ, URZ ;  /* 0x000000ff28152290 */ /* 0x000fc8000fffe0ff */
[----:B-123--:R-:W-:-:S12]  /*1870*/  UIADD3 UR21, UPT, UPT, UR21, 0x1, URZ ;  /* 0x0000000115157890 */ /* 0x00efd8000fffe0ff */
.L_x_43:
[----:B------:R-:W-:Y:S01]  /*1880*/  UISETP.NE.AND UP0, UPT, UR45, URZ, UPT ;  /* 0x000000ff2d00728c */ /* 0x000fe2000bf05270 */
[----:B------:R-:W1:Y:S08]  /*1890*/  S2UR UR45, SR_CgaCtaId ;  /* 0x00000000002d79c3 */ /* 0x000e700000008800 */
[----:B------:R-:W-:Y:S05]  /*18a0*/  BRA.U UP0, `(.L_x_24) ;  /* 0x0000000100347547 */ /* 0x000fea000b800000 */
[----:B------:R-:W2:Y:S01]  /*18b0*/  S2R R0, SR_CgaCtaId ;  /* 0x0000000000007919 */ /* 0x000ea20000008800 */
[----:B------:R-:W-:-:S04]  /*18c0*/  MOV R2, 0x400 ;  /* 0x0000040000027802 */ /* 0x000fc80000000f00 */
[----:B--2---:R-:W-:Y:S02]  /*18d0*/  LEA R0, R0, R2, 0x18 ;  /* 0x0000000200007211 */ /* 0x004fe400078ec0ff */
[----:B------:R-:W-:-:S03]  /*18e0*/  SHF.L.U32 R2, R8, 0x1f, RZ ;  /* 0x0000001f08027819 */ /* 0x000fc600000006ff */
[----:B------:R-:W-:-:S04]  /*18f0*/  IMAD R0, R9, 0x8, R0 ;  /* 0x0000000809007824 */ /* 0x000fc800078e0200 */
[----:B------:R-:W2:Y:S02]  /*1900*/  SYNCS.PHASECHK.TRANS64.TRYWAIT P0, [R0+URZ+0x120], R2 ;  /* 0x00012002000075a7 */ /* 0x000ea400080011ff */
[----:B--2---:R-:W-:Y:S05]  /*1910*/  @!P0 BRA `(.L_x_25) ;  /* 0x00000060009c8947 */ /* 0x004fea0003800000 */
.L_x_117:
[----:B------:R-:W-:Y:S01]  /*1920*/  VIADD R9, R9, 0x1 ;  /* 0x0000000109097836 */ /* 0x000fe20000000000 */
[----:B------:R2:W-:Y:S04]  /*1930*/  SYNCS.ARRIVE.TRANS64.A1T0 RZ, [R0+URZ+0x110], RZ ;  /* 0x000110ff00ff79a7 */ /* 0x0005e800081000ff */
[----:B------:R-:W-:-:S04]  /*1940*/  ISETP.NE.AND P0, PT, R9, 0x2, PT ;  /* 0x000000020900780c */ /* 0x000fc80003f05270 */
[----:B------:R-:W-:Y:S02]  /*1950*/  SEL R9, R9, RZ, P0 ;  /* 0x000000ff09097207 */ /* 0x000fe40000000000 */
[----:B--2---:R-:W-:-:S04]  /*1960*/  SEL R0, RZ, 0x1, P0 ;  /* 0x00000001ff007807 */ /* 0x004fc80000000000 */
[----:B------:R-:W-:-:S07]  /*1970*/  LOP3.LUT R8, R8, R0, RZ, 0x3c, !PT ;  /* 0x0000000008087212 */ /* 0x000fce00078e3cff */
.L_x_24:
[----:B------:R-:W-:Y:S01]  /*1980*/  UMOV UR6, 0x400 ;  /* 0x0000040000067882 */ /* 0x000fe20000000000 */
[----:B------:R-:W-:Y:S01]  /*1990*/  SHF.L.U32 R0, R12, 0x1f, RZ ;  /* 0x0000001f0c007819 */ /* 0x000fe200000006ff */
[----:B-1----:R-:W-:Y:S02]  /*19a0*/  ULEA UR6, UR45, UR6, 0x18 ;  /* 0x000000062d067291 */ /* 0x002fe4000f8ec0ff */
[----:B------:R-:W-:Y:S02]  /*19b0*/  UISETP.GE.U32.AND UP0, UPT, UR46, 0xff, UPT ;  /* 0x000000ff2e00788c */ /* 0x000fe4000bf06070 */
[----:B------:R-:W-:Y:S02]  /*19c0*/  ULEA UR4, UR5, UR6, 0x3 ;  /* 0x0000000605047291 */ /* 0x000fe4000f8e18ff */
[----:B------:R-:W-:Y:S02]  /*19d0*/  USHF.L.U32 UR11, UR20, 0x7, URZ ;  /* 0x00000007140b7899 */ /* 0x000fe400080006ff */
[----:B------:R-:W-:Y:S01]  /*19e0*/  ULEA UR35, UR16, UR44, 0x6 ;  /* 0x0000002c10237291 */ /* 0x000fe2000f8e30ff */
[----:B------:R-:W-:-:S04]  /*19f0*/  UMOV UR13, URZ ;  /* 0x000000ff000d7c82 */ /* 0x000fc80008000000 */
[----:B------:R1:W2:Y:S01]  /*1a00*/  SYNCS.PHASECHK.TRANS64.TRYWAIT P0, [UR4+0x40], R0 ;  /* 0x00004000ff0075a7 */ /* 0x0002a20008001104 */
[----:B------:R-:W-:Y:S06]  /*1a10*/  BRA.U !UP0, `(.L_x_26) ;  /* 0x0000000108bc7547 */ /* 0x000fec000b800000 */
[----:B------:R-:W-:Y:S01]  /*1a20*/  UMOV UR7, URZ ;  /* 0x000000ff00077c82 */ /* 0x000fe20008000000 */
[----:B------:R-:W-:-:S05]  /*1a30*/  UMOV UR4, UR5 ;  /* 0x0000000500047c82 */ /* 0x000fca0008000000 */
.L_x_32:
[----:B------:R-:W-:Y:S01]  /*1a40*/  ULEA UR33, UR4, UR6, 0x3 ;  /* 0x0000000604217291 */ /* 0x000fe2000f8e18ff */
[----:B--2---:R-:W-:Y:S01]  /*1a50*/  @!P3 MOV R2, 0x6000 ;  /* 0x000060000002b802 */ /* 0x004fe20000000f00 */
[----:B--2-4-:R-:W-:Y:S10]  /*1a60*/  @P0 BRA `(.L_x_27) ;  /* 0x00000000000c0947 */ /* 0x014ff40003800000 */
[----:B------:R-:W-:-:S04]  /*1a70*/  SHF.L.U32 R3, R12, 0x1f, RZ ;  /* 0x0000001f0c037819 */ /* 0x000fc800000006ff */
[----:B------:R-:W2:Y:S02]  /*1a80*/  SYNCS.PHASECHK.TRANS64.TRYWAIT P0, [UR33+0x40], R3 ;  /* 0x00004003ff0075a7 */ /* 0x000ea40008001121 */
[----:B--2---:R-:W-:Y:S05]  /*1a90*/  @!P0 BRA `(.L_x_28) ;  /* 0x0000006000508947 */ /* 0x004fea0003800000 */
.L_x_27:
[----:B------:R2:W-:Y:S01]  /*1aa0*/  @!P3 SYNCS.ARRIVE.TRANS64 RZ, [UR33], R2 ;  /* 0x00000002ffffb9a7 */ /* 0x0005e20008000021 */
[----:B------:R-:W-:-:S04]  /*1ab0*/  ULOP3.LUT UR5, UR25, 0x2, URZ, 0xfc, !UPT ;  /* 0x0000000219057892 */ /* 0x000fc8000f8efcff */
[----:B------:R-:W-:-:S09]  /*1ac0*/  UISETP.NE.AND UP0, UPT, UR5, 0x2, UPT ;  /* 0x000000020500788c */ /* 0x000fd2000bf05270 */
[----:B------:R-:W-:Y:S05]  /*1ad0*/  BRA.U UP0, `(.L_x_29) ;  /* 0x0000000100047547 */ /* 0x000fea000b800000 */
[----:B------:R-:W-:Y:S05]  /*1ae0*/  BPT.TRAP 0x1 ;  /* 0x000000040000795c */ /* 0x000fea0000300000 */
.L_x_29:
[----:B------:R-:W-:Y:S04]  /*1af0*/  BSSY.RECONVERGENT B0, `(.L_x_30) ;  /* 0x0000003000007945 */ /* 0x000fe80003800200 */
[----:B------:R-:W-:Y:S05]  /*1b00*/  @P2 BRA `(.L_x_31) ;  /* 0x0000000000042947 */ /* 0x000fea0003800000 */
[----:B------:R-:W-:Y:S05]  /*1b10*/  BPT.TRAP 0x1 ;  /* 0x000000040000795c */ /* 0x000fea0000300000 */
.L_x_31:
[----:B------:R-:W-:Y:S05]  /*1b20*/  BSYNC.RECONVERGENT B0 ;  /* 0x0000000000007941 */ /* 0x000fea0003800200 */
.L_x_30:
[----:B------:R-:W-:Y:S02]  /*1b30*/  UIADD3 UR5, UPT, UPT, UR4, 0x1, URZ ;  /* 0x0000000104057890 */ /* 0x000fe4000fffe0ff */
[----:B------:R-:W-:Y:S02]  /*1b40*/  ULEA UR32, UR4, UR24, 0xd ;  /* 0x0000001804207291 */ /* 0x000fe4000f8e68ff */
[----:B------:R-:W-:Y:S02]  /*1b50*/  UISETP.NE.AND UP0, UPT, UR5, 0x8, UPT ;  /* 0x000000080500788c */ /* 0x000fe4000bf05270 */
[----:B------:R-:W-:Y:S02]  /*1b60*/  UIADD3 UR16, UP1, UPT, UR28, 0x80, URZ ;  /* 0x000000801c107890 */ /* 0x000fe4000ff3e0ff */
[----:B------:R-:W-:Y:S02]  /*1b70*/  USEL UR9, URZ, 0x1, UP0 ;  /* 0x00000001ff097887 */ /* 0x000fe40008000000 */
[----:B------:R-:W-:-:S02]  /*1b80*/  USEL UR5, UR5, URZ, UP0 ;  /* 0x000000ff05057287 */ /* 0x000fc40008000000 */
[----:B------:R-:W-:Y:S02]  /*1b90*/  UIADD3 UR14, UP0, UPT, UR28, 0x180, URZ ;  /* 0x000001801c0e7890 */ /* 0x000fe4000ff1e0ff */
[----:B------:R-:W-:Y:S01]  /*1ba0*/  ULEA UR8, UR5, UR6, 0x3 ;  /* 0x0000000605087291 */ /* 0x000fe2000f8e18ff */
[----:B------:R-:W-:Y:S01]  /*1bb0*/  LOP3.LUT R12, R12, UR9, RZ, 0x3c, !PT ;  /* 0x000000090c0c7c12 */ /* 0x000fe2000f8e3cff */
[----:B------:R-:W-:Y:S02]  /*1bc0*/  USHF.L.U32 UR34, UR7, 0x7, URZ ;  /* 0x0000000707227899 */ /* 0x000fe400080006ff */
[----:B------:R-:W-:Y:S01]  /*1bd0*/  UIADD3.X UR17, UPT, UPT, URZ, UR29, URZ, UP1, !UPT ;  /* 0x0000001dff117290 */ /* 0x000fe20008ffe4ff */
[----:B-1----:R-:W-:Y:S01]  /*1be0*/  SHF.L.U32 R0, R12, 0x1f, RZ ;  /* 0x0000001f0c007819 */ /* 0x002fe200000006ff */
[----:B------:R-:W-:Y:S02]  /*1bf0*/  UIADD3 UR32, UPT, UPT, UR6, 0x4400, UR32 ;  /* 0x0000440006207890 */ /* 0x000fe4000fffe020 */
[----:B------:R-:W-:Y:S01]  /*1c00*/  UIADD3.X UR15, UPT, UPT, URZ, UR29, URZ, UP0, !UPT ;  /* 0x0000001dff0f7290 */ /* 0x000fe200087fe4ff */
[----:B------:R3:W4:Y:S01]  /*1c10*/  SYNCS.PHASECHK.TRANS64.TRYWAIT P0, [UR8+0x40], R0 ;  /* 0x00004000ff0075a7 */ /* 0x0007220008001108 */
[----:B------:R-:W-:Y:S01]  /*1c20*/  ULEA UR8, UR4, UR6, 0xe ;  /* 0x0000000604087291 */ /* 0x000fe2000f8e70ff */
[----:B------:R-:W-:Y:S01]  /*1c30*/  UMOV UR13, 0x30000 ;  /* 0x00030000000d7882 */ /* 0x000fe20000000000 */
[----:B------:R-:W-:-:S02]  /*1c40*/  UMOV UR18, 0x0 ;  /* 0x0000000000127882 */ /* 0x000fc40000000000 */
[----:B------:R-:W-:Y:S01]  /*1c50*/  UIADD3 UR8, UPT, UPT, UR8, 0x14400, URZ ;  /* 0x0001440008087890 */ /* 0x000fe2000fffe0ff */
[----:B------:R-:W-:Y:S01]  /*1c60*/  UMOV UR19, 0x10000000 ;  /* 0x1000000000137882 */ /* 0x000fe20000000000 */
[----:B------:R-:W-:Y:S01]  /*1c70*/  UMOV UR12, UR36 ;  /* 0x00000024000c7c82 */ /* 0x000fe20008000000 */
[----:B------:R-:W-:Y:S01]  /*1c80*/  UMOV UR9, UR33 ;  /* 0x0000002100097c82 */ /* 0x000fe20008000000 */
[----:B------:R-:W-:Y:S01]  /*1c90*/  UMOV UR10, UR34 ;  /* 0x00000022000a7c82 */ /* 0x000fe20008000000 */
[----:B------:R1:W-:Y:S01]  /*1ca0*/  UTMALDG.3D.MULTICAST [UR32], [UR16], UR13, desc[UR18] ;  /* 0x00001220100073b4 */ /* 0x0003e2000801180d */
[----:B------:R-:W-:Y:S01]  /*1cb0*/  UIADD3 UR7, UPT, UPT, UR7, 0x1, URZ ;  /* 0x0000000107077890 */ /* 0x000fe2000fffe0ff */
[----:B------:R-:W-:-:S03]  /*1cc0*/  UMOV UR4, UR5 ;  /* 0x0000000500047c82 */ /* 0x000fc60008000000 */
[----:B------:R-:W-:Y:S01]  /*1cd0*/  UISETP.NE.AND UP0, UPT, UR7, UR21, UPT ;  /* 0x000000150700728c */ /* 0x000fe2000bf05270 */
[----:B------:R3:W-:Y:S01]  /*1ce0*/  UTMALDG.3D [UR8], [UR14], desc[UR18] ;  /* 0x000012080e0075b4 */ /* 0x0007e20008011000 */
[----:B-1----:R-:W-:-:S07]  /*1cf0*/  UMOV UR13, UR21 ;  /* 0x00000015000d7c82 */ /* 0x002fce0008000000 */
[----:B---3--:R-:W-:Y:S05]  /*1d00*/  BRA.U UP0, `(.L_x_32) ;  /* 0xfffffffd004c7547 */ /* 0x008fea000b83ffff */
.L_x_26:
[----:B------:R-:W-:Y:S01]  /*1d10*/  ULEA UR4, UR5, UR6, 0x3 ;  /* 0x0000000605047291 */ /* 0x000fe2000f8e18ff */
[----:B-1----:R-:W-:Y:S01]  /*1d20*/  SHF.L.U32 R0, R12, 0x1f, RZ ;  /* 0x0000001f0c007819 */ /* 0x002fe200000006ff */
[----:B------:R-:W-:Y:S01]  /*1d30*/  @!P1 SYNCS.ARRIVE.TRANS64.A1T0 RZ, [UR6+0xa8], RZ ;  /* 0x0000a8ffffff99a7 */ /* 0x000fe20008100006 */
[----:B------:R-:W-:-:S06]  /*1d40*/  UISETP.GT.AND UP0, UPT, UR41, UR40, UPT ;  /* 0x000000282900728c */ /* 0x000fcc000bf04270 */
[----:B--2-4-:R1:W2:Y:S03]  /*1d50*/  SYNCS.PHASECHK.TRANS64.TRYWAIT P0, [UR4+0x40], R0 ;  /* 0x00004000ff0075a7 */ /* 0x0142a60008001104 */
[----:B------:R-:W-:Y:S05]  /*1d60*/  BRA.U !UP0, `(.L_x_33) ;  /* 0x0000000108c07547 */ /* 0x000fea000b800000 */
[----:B------:R-:W-:Y:S01]  /*1d70*/  UIADD3 UR26, UPT, UPT, UR43, UR13, URZ ;  /* 0x0000000d2b1a7290 */ /* 0x000fe2000fffe0ff */
[----:B------:R-:W-:-:S11]  /*1d80*/  UMOV UR4, UR5 ;  /* 0x0000000500047c82 */ /* 0x000fd60008000000 */
.L_x_39:
[----:B------:R-:W-:Y:S01]  /*1d90*/  ULEA UR17, UR4, UR6, 0x3 ;  /* 0x0000000604117291 */ /* 0x000fe2000f8e18ff */
[----:B--2---:R-:W-:Y:S01]  /*1da0*/  @!P3 MOV R2, 0x6000 ;  /* 0x000060000002b802 */ /* 0x004fe20000000f00 */
[----:B--2-4-:R-:W-:Y:S10]  /*1db0*/  @P0 BRA `(.L_x_34) ;  /* 0x00000000000c0947 */ /* 0x014ff40003800000 */
[----:B------:R-:W-:-:S04]  /*1dc0*/  SHF.L.U32 R3, R12, 0x1f, RZ ;  /* 0x0000001f0c037819 */ /* 0x000fc800000006ff */
[----:B------:R-:W2:Y:S02]  /*1dd0*/  SYNCS.PHASECHK.TRANS64.TRYWAIT P0, [UR17+0x40], R3 ;  /* 0x00004003ff0075a7 */ /* 0x000ea40008001111 */
[----:B--2---:R-:W-:Y:S05]  /*1de0*/  @!P0 BRA `(.L_x_35) ;  /* 0x0000005c00948947 */ /* 0x004fea0003800000 */
.L_x_34:
[----:B------:R2:W-:Y:S01]  /*1df0*/  @!P3 SYNCS.ARRIVE.TRANS64 RZ, [UR17], R2 ;  /* 0x00000002ffffb9a7 */ /* 0x0005e20008000011 */
[----:B------:R-:W-:-:S04]  /*1e00*/  ULOP3.LUT UR5, UR25, 0x2, URZ, 0xfc, !UPT ;  /* 0x0000000219057892 */ /* 0x000fc8000f8efcff */
[----:B------:R-:W-:-:S09]  /*1e10*/  UISETP.NE.AND UP0, UPT, UR5, 0x2, UPT ;  /* 0x000000020500788c */ /* 0x000fd2000bf05270 */
[----:B------:R-:W-:Y:S05]  /*1e20*/  BRA.U UP0, `(.L_x_36) ;  /* 0x0000000100047547 */ /* 0x000fea000b800000 */
[----:B------:R-:W-:Y:S05]  /*1e30*/  BPT.TRAP 0x1 ;  /* 0x000000040000795c */ /* 0x000fea0000300000 */
.L_x_36:
[----:B------:R-:W-:Y:S04]  /*1e40*/  BSSY.RECONVERGENT B0, `(.L_x_37) ;  /* 0x0000003000007945 */ /* 0x000fe80003800200 */
[----:B------:R-:W-:Y:S05]  /*1e50*/  @P2 BRA `(.L_x_38) ;  /* 0x0000000000042947 */ /* 0x000fea0003800000 */
[----:B------:R-:W-:Y:S05]  /*1e60*/  BPT.TRAP 0x1 ;  /* 0x000000040000795c */ /* 0x000fea0000300000 */
.L_x_38:
[----:B------:R-:W-:Y:S05]  /*1e70*/  BSYNC.RECONVERGENT B0 ;  /* 0x0000000000007941 */ /* 0x000fea0003800200 */
.L_x_37:
[----:B------:R-:W-:Y:S02]  /*1e80*/  UIADD3 UR5, UPT, UPT, UR4, 0x1, URZ ;  /* 0x0000000104057890 */ /* 0x000fe4000fffe0ff */
[----:B------:R-:W-:Y:S02]  /*1e90*/  ULEA UR16, UR4, UR24, 0xd ;  /* 0x0000001804107291 */ /* 0x000fe4000f8e68ff */
[----:B------:R-:W-:Y:S02]  /*1ea0*/  UISETP.NE.AND UP0, UPT, UR5, 0x8, UPT ;  /* 0x000000080500788c */ /* 0x000fe4000bf05270 */
[----:B------:R-:W-:Y:S02]  /*1eb0*/  UIADD3 UR22, UP1, UPT, UR28, 0x80, URZ ;  /* 0x000000801c167890 */ /* 0x000fe4000ff3e0ff */
[----:B------:R-:W-:Y:S02]  /*1ec0*/  USEL UR8, URZ, 0x1, UP0 ;  /* 0x00000001ff087887 */ /* 0x000fe40008000000 */
[----:B------:R-:W-:-:S02]  /*1ed0*/  USEL UR5, UR5, URZ, UP0 ;  /* 0x000000ff05057287 */ /* 0x000fc40008000000 */
[----:B------:R-:W-:Y:S02]  /*1ee0*/  UIADD3 UR14, UP0, UPT, UR28, 0x180, URZ ;  /* 0x000001801c0e7890 */ /* 0x000fe4000ff1e0ff */
[----:B------:R-:W-:Y:S01]  /*1ef0*/  LOP3.LUT R12, R12, UR8, RZ, 0x3c, !PT ;  /* 0x000000080c0c7c12 */ /* 0x000fe2000f8e3cff */
[----:B------:R-:W-:Y:S02]  /*1f00*/  ULEA UR7, UR5, UR6, 0x3 ;  /* 0x0000000605077291 */ /* 0x000fe4000f8e18ff */
[----:B------:R-:W-:Y:S01]  /*1f10*/  ULEA UR8, UR4, UR6, 0xe ;  /* 0x0000000604087291 */ /* 0x000fe2000f8e70ff */
[----:B-1----:R-:W-:Y:S01]  /*1f20*/  SHF.L.U32 R0, R12, 0x1f, RZ ;  /* 0x0000001f0c007819 */ /* 0x002fe200000006ff */
[----:B------:R-:W-:Y:S02]  /*1f30*/  USHF.L.U32 UR18, UR13, 0x7, URZ ;  /* 0x000000070d127899 */ /* 0x000fe400080006ff */
[----:B------:R-:W-:Y:S02]  /*1f40*/  UIADD3 UR16, UPT, UPT, UR6, 0x4400, UR16 ;  /* 0x0000440006107890 */ /* 0x000fe4000fffe010 */
[----:B------:R-:W-:Y:S01]  /*1f50*/  UIADD3.X UR23, UPT, UPT, URZ, UR29, URZ, UP1, !UPT ;  /* 0x0000001dff177290 */ /* 0x000fe20008ffe4ff */
[----:B------:R3:W4:Y:S01]  /*1f60*/  SYNCS.PHASECHK.TRANS64.TRYWAIT P0, [UR7+0x40], R0 ;  /* 0x00004000ff0075a7 */ /* 0x0007220008001107 */
[----:B------:R-:W-:-:S02]  /*1f70*/  UIADD3 UR8, UPT, UPT, UR8, 0x14400, URZ ;  /* 0x0001440008087890 */ /* 0x000fc4000fffe0ff */
[----:B------:R-:W-:Y:S01]  /*1f80*/  UIADD3.X UR15, UPT, UPT, URZ, UR29, URZ, UP0, !UPT ;  /* 0x0000001dff0f7290 */ /* 0x000fe200087fe4ff */
[----:B------:R-:W-:Y:S01]  /*1f90*/  UMOV UR7, 0x30000 ;  /* 0x0003000000077882 */ /* 0x000fe20000000000 */
[----:B------:R-:W-:Y:S01]  /*1fa0*/  UMOV UR30, 0x0 ;  /* 0x00000000001e7882 */ /* 0x000fe20000000000 */
[----:B------:R-:W-:Y:S01]  /*1fb0*/  UMOV UR31, 0x10000000 ;  /* 0x10000000001f7882 */ /* 0x000fe20000000000 */
[----:B------:R-:W-:Y:S01]  /*1fc0*/  UMOV UR19, UR35 ;  /* 0x0000002300137c82 */ /* 0x000fe20008000000 */
[----:B------:R-:W-:Y:S01]  /*1fd0*/  UMOV UR20, UR36 ;  /* 0x0000002400147c82 */ /* 0x000fe20008000000 */
[----:B------:R-:W-:Y:S01]  /*1fe0*/  UMOV UR12, UR36 ;  /* 0x00000024000c7c82 */ /* 0x000fe20008000000 */
[----:B------:R-:W-:Y:S01]  /*1ff0*/  UMOV UR9, UR17 ;  /* 0x0000001100097c82 */ /* 0x000fe20008000000 */
[----:B------:R-:W-:Y:S01]  /*2000*/  UMOV UR10, UR18 ;  /* 0x00000012000a7c82 */ /* 0x000fe20008000000 */
[----:B------:R3:W-:Y:S01]  /*2010*/  UTMALDG.3D.MULTICAST [UR16], [UR22], UR7, desc[UR30] ;  /* 0x00001e10160073b4 */ /* 0x0007e20008011807 */
[----:B------:R-:W-:Y:S01]  /*2020*/  UIADD3 UR13, UPT, UPT, UR13, 0x1, URZ ;  /* 0x000000010d0d7890 */ /* 0x000fe2000fffe0ff */
[----:B------:R-:W-:-:S03]  /*2030*/  UMOV UR4, UR5 ;  /* 0x0000000500047c82 */ /* 0x000fc60008000000 */
[----:B------:R-:W-:Y:S01]  /*2040*/  UISETP.NE.AND UP0, UPT, UR13, UR26, UPT ;  /* 0x0000001a0d00728c */ /* 0x000fe2000bf05270 */
[----:B------:R3:W-:Y:S08]  /*2050*/  UTMALDG.3D [UR8], [UR14], desc[UR30] ;  /* 0x00001e080e0075b4 */ /* 0x0007f00008011000 */
[----:B---3--:R-:W-:Y:S05]  /*2060*/  BRA.U UP0, `(.L_x_39) ;  /* 0xfffffffd00487547 */ /* 0x008fea000b83ffff */
.L_x_33:
[C---:B------:R-:W-:Y:S01]  /*2070*/  LEA R3, R11.reuse, UR6, 0x3 ;  /* 0x000000060b037c11 */ /* 0x040fe2000f8e18ff */
[----:B------:R-:W-:Y:S01]  /*2080*/  NOP ;  /* 0x0000000000007918 */ /* 0x000fe20000000000 */
[----:B-1----:R-:W-:Y:S02]  /*2090*/  SHF.L.U32 R0, R10, 0x1f, RZ ;  /* 0x0000001f0a007819 */ /* 0x002fe400000006ff */
[----:B------:R-:W-:Y:S02]  /*20a0*/  LEA R4, R11, UR6, 0x4 ;  /* 0x000000060b047c11 */ /* 0x000fe4000f8e20ff */
[----:B--2-4-:R-:W1:Y:S02]  /*20b0*/  SYNCS.PHASECHK.TRANS64.TRYWAIT P0, [R3+URZ+0xb0], R0 ;  /* 0x0000b000030075a7 */ /* 0x014e6400080011ff */
[----:B-1----:R-:W-:Y:S05]  /*20c0*/  @!P0 BRA `(.L_x_40) ;  /* 0x0000005800f48947 */ /* 0x002fea0003800000 */
.L_x_120:
[----:B------:R-:W2:Y:S01]  /*20d0*/  LDS.128 R4, [R4+0x140] ;  /* 0x0001400004047984 */ /* 0x000ea20000000c00 */
[----:B------:R-:W-:Y:S01]  /*20e0*/  UISETP.GE.AND UP0, UPT, UR42, 0x1, UPT ;  /* 0x000000012a00788c */ /* 0x000fe2000bf06270 */
[----:B------:R-:W-:Y:S01]  /*20f0*/  @!PT LDS RZ, [RZ] ;  /* 0x00000000fffff984 */ /* 0x000fe20000000800 */
[----:B------:R-:W-:Y:S01]  /*2100*/  @!PT LDS RZ, [RZ] ;  /* 0x00000000fffff984 */ /* 0x000fe20000000800 */
[----:B------:R-:W-:Y:S01]  /*2110*/  @!PT LDS RZ, [RZ] ;  /* 0x00000000fffff984 */ /* 0x000fe20000000800 */
[----:B------:R-:W-:Y:S01]  /*2120*/  @!PT LDS RZ, [RZ] ;  /* 0x00000000fffff984 */ /* 0x000fe20000000800 */
[----:B------:R3:W-:Y:S06]  /*2130*/  MEMBAR.ALL.CTA ;  /* 0x0000000000007992 */ /* 0x0007ec0000008000 */
[----:B---3--:R-:W3:Y:S01]  /*2140*/  FENCE.VIEW.ASYNC.S ;  /* 0x00000000000073c6 */ /* 0x008ee20000000000 */
[----:B--2---:R-:W-:-:S13]  /*2150*/  LOP3.LUT P0, RZ, R6, 0x1, RZ, 0xc0, !PT ;  /* 0x0000000106ff7812 */ /* 0x004fda000780c0ff */
[----:B---3--:R-:W-:Y:S01]  /*2160*/  VOTEU.ANY UP1, P0 ;  /* 0x0000000000ff7886 */ /* 0x008fe20000020100 */
[----:B------:R-:W-:-:S13]  /*2170*/  PLOP3.LUT P0, PT, PT, PT, UP1, 0x80, 0x8 ;  /* 0x000000000008781c */ /* 0x000fda0003f0f018 */
[----:B-1----:R-:W-:Y:S02]  /*2180*/  @P0 LOP3.LUT R0, R5, 0xffff, RZ, 0xc0, !PT ;  /* 0x0000ffff05000812 */ /* 0x002fe400078ec0ff */
[----:B------:R-:W-:Y:S02]  /*2190*/  @P0 MOV R2, R4 ;  /* 0x0000000400020202 */ /* 0x000fe40000000f00 */
[----:B------:R-:W-:Y:S01]  /*21a0*/  @P0 R2UR UR7, R0 ;  /* 0x00000000000702ca */ /* 0x000fe200000e0000 */
[----:B------:R-:W-:Y:S01]  /*21b0*/  VIADD R0, R3, 0xc0 ;  /* 0x000000c003007836 */ /* 0x000fe20000000000 */
[----:B------:R-:W-:Y:S02]  /*21c0*/  @P0 SHF.R.U32.HI R4, RZ, 0x10, R5 ;  /* 0x00000010ff040819 */ /* 0x000fe40000011605 */
[----:B------:R-:W-:Y:S02]  /*21d0*/  @P0 R2UR UR8, R2 ;  /* 0x00000000020802ca */ /* 0x000fe400000e0000 */
[----:B------:R-:W-:-:S02]  /*21e0*/  PRMT R0, RZ, 0x654, R0 ;  /* 0x00000654ff007816 */ /* 0x000fc40000000000 */
[----:B------:R-:W-:Y:S02]  /*21f0*/  @P0 R2UR UR4, R4 ;  /* 0x00000000040402ca */ /* 0x000fe400000e0000 */
[----:B------:R1:W-:Y:S03]  /*2200*/  SYNCS.ARRIVE.TRANS64.RED.A1T0 RZ, [R0+URZ], RZ ;  /* 0x000000ff00ff79a7 */ /* 0x0003e600081004ff */
[----:B------:R-:W-:-:S04]  /*2210*/  @UP1 UMOV UR27, UR7 ;  /* 0x00000007001b1c82 */ /* 0x000fc80008000000 */
[----:B------:R-:W-:-:S04]  /*2220*/  @UP1 UMOV UR37, UR8 ;  /* 0x0000000800251c82 */ /* 0x000fc80008000000 */
[----:B------:R-:W-:Y:S01]  /*2230*/  @UP1 UMOV UR36, UR4 ;  /* 0x0000000400241c82 */ /* 0x000fe20008000000 */
[----:B------:R-:W-:Y:S05]  /*2240*/  BRA.U !UP0, `(.L_x_41) ;  /* 0x0000000108d47547 */ /* 0x000fea000b800000 */
[----:B------:R-:W2:Y:S01]  /*2250*/  LDCU.128 UR12, c[0x0][0xb10] ;  /* 0x00016200ff0c77ac */ /* 0x000ea20008000c00 */
[----:B------:R-:W3:Y:S01]  /*2260*/  LDCU UR26, c[0x0][0xb20] ;  /* 0x00016400ff1a77ac */ /* 0x000ee20008000800 */
[----:B------:R-:W4:Y:S01]  /*2270*/  LDCU UR20, c[0x0][0xb0c] ;  /* 0x00016180ff1477ac */ /* 0x000f220008000800 */
[----:B------:R-:W1:Y:S01]  /*2280*/  LDCU.64 UR10, c[0x0][0xb28] ;  /* 0x00016500ff0a77ac */ /* 0x000e620008000a00 */
[----:B------:R-:W-:Y:S02]  /*2290*/  UISETP.NE.AND UP3, UPT, UR42, 0x1, UPT ;  /* 0x000000012a00788c */ /* 0x000fe4000bf65270 */
[----:B--2---:R-:W-:Y:S02]  /*22a0*/  UIMAD.WIDE.U32 UR16, UR38, UR15, URZ ;  /* 0x0000000f261072a5 */ /* 0x004fe4000f8e00ff */
[----:B------:R-:W-:Y:S02]  /*22b0*/  UIMAD.WIDE.U32 UR8, UR39, UR12, URZ ;  /* 0x0000000c270872a5 */ /* 0x000fe4000f8e00ff */
[----:B------:R-:W-:-:S02]  /*22c0*/  UISETP.NE.AND UP0, UPT, UR14, 0x1, UPT ;  /* 0x000000010e00788c */ /* 0x000fc4000bf05270 */
[----:B------:R-:W-:Y:S01]  /*22d0*/  UIMAD.WIDE.U32 UR22, UR27, UR15, URZ ;  /* 0x0000000f1b1672a5 */ /* 0x000fe2000f8e00ff */
[----:B------:R-:W-:Y:S02]  /*22e0*/  UMOV UR16, UR17 ;  /* 0x0000001100107c82 */ /* 0x000fe40008000000 */
[----:B------:R-:W-:Y:S01]  /*22f0*/  UMOV UR8, UR9 ;  /* 0x0000000900087c82 */ /* 0x000fe20008000000 */
[----:B---3--:R-:W-:Y:S02]  /*2300*/  USHF.R.U32.HI UR16, URZ, UR26, UR16 ;  /* 0x0000001aff107299 */ /* 0x008fe40008011610 */
[----:B----4-:R-:W-:Y:S02]  /*2310*/  UISETP.NE.AND UP2, UPT, UR20, 0x1, UPT ;  /* 0x000000011400788c */ /* 0x010fe4000bf45270 */
[----:B------:R-:W-:Y:S02]  /*2320*/  USHF.R.U32.HI UR8, URZ, UR13, UR8 ;  /* 0x0000000dff087299 */ /* 0x000fe40008011608 */
[----:B------:R-:W-:-:S02]  /*2330*/  USEL UR7, UR38, UR16, !UP0 ;  /* 0x0000001026077287 */ /* 0x000fc4000c000000 */
[----:B------:R-:W-:Y:S02]  /*2340*/  USEL UR8, UR39, UR8, !UP2 ;  /* 0x0000000827087287 */ /* 0x000fe4000d000000 */
[----:B-1----:R-:W-:Y:S01]  /*2350*/  UIMAD.WIDE.U32 UR16, UR7, UR10, URZ ;  /* 0x0000000a071072a5 */ /* 0x002fe2000f8e00ff */
[----:B------:R-:W-:Y:S01]  /*2360*/  UMOV UR4, UR23 ;  /* 0x0000001700047c82 */ /* 0x000fe20008000000 */
[----:B------:R-:W-:Y:S02]  /*2370*/  UIMAD.WIDE.U32 UR18, UR37, UR12, URZ ;  /* 0x0000000c251272a5 */ /* 0x000fe4000f8e00ff */
[----:B------:R-:W-:-:S03]  /*2380*/  UIMAD.WIDE.U32 UR22, UR8, UR10, URZ ;  /* 0x0000000a081672a5 */ /* 0x000fc6000f8e00ff */
[----:B------:R-:W-:Y:S01]  /*2390*/  UMOV UR16, UR17 ;  /* 0x0000001100107c82 */ /* 0x000fe20008000000 */
[----:B------:R-:W-:Y:S02]  /*23a0*/  USHF.R.U32.HI UR4, URZ, UR26, UR4 ;  /* 0x0000001aff047299 */ /* 0x000fe40008011604 */
[----:B------:R-:W-:Y:S01]  /*23b0*/  @UP3 USHF.R.U32.HI UR7, URZ, UR11, UR16 ;  /* 0x0000000bff073299 */ /* 0x000fe20008011610 */
[----:B------:R-:W-:Y:S01]  /*23c0*/  UMOV UR18, UR19 ;  /* 0x0000001300127c82 */ /* 0x000fe20008000000 */
[----:B------:R-:W-:Y:S01]  /*23d0*/  UMOV UR22, UR23 ;  /* 0x0000001700167c82 */ /* 0x000fe20008000000 */
[----:B------:R-:W-:Y:S02]  /*23e0*/  USHF.R.U32.HI UR13, URZ, UR13, UR18 ;  /* 0x0000000dff0d7299 */ /* 0x000fe40008011612 */
[----:B------:R-:W-:Y:S02]  /*23f0*/  USEL UR4, UR27, UR4, !UP0 ;  /* 0x000000041b047287 */ /* 0x000fe4000c000000 */
[----:B------:R-:W-:-:S02]  /*2400*/  @UP3 USHF.R.U32.HI UR8, URZ, UR11, UR22 ;  /* 0x0000000bff083299 */ /* 0x000fc40008011616 */
[----:B------:R-:W-:Y:S02]  /*2410*/  UIMAD UR9, UR42, UR7, URZ ;  /* 0x000000072a0972a4 */ /* 0x000fe4000f8e02ff */
[----:B------:R-:W-:Y:S02]  /*2420*/  USEL UR7, UR37, UR13, !UP2 ;  /* 0x0000000d25077287 */ /* 0x000fe4000d000000 */
[----:B------:R-:W-:Y:S02]  /*2430*/  UIMAD UR12, UR42, UR8, URZ ;  /* 0x000000082a0c72a4 */ /* 0x000fe4000f8e02ff */
[----:B------:R-:W-:Y:S02]  /*2440*/  UISETP.GE.AND UP0, UPT, UR4, UR9, UPT ;  /* 0x000000090400728c */ /* 0x000fe4000bf06270 */
[----:B------:R-:W-:Y:S02]  /*2450*/  UIMAD.WIDE.U32 UR16, UR4, UR10, URZ ;  /* 0x0000000a041072a5 */ /* 0x000fe4000f8e00ff */
[----:B------:R-:W-:-:S02]  /*2460*/  UISETP.GE.OR UP0, UPT, UR7, UR12, UP0 ;  /* 0x0000000c0700728c */ /* 0x000fc40008706670 */
        /* <DEDUP_REMOVED lines=19> */
.L_x_41:
[----:B------:R-:W2:Y:S02]  /*25a0*/  LDCU UR4, c[0x0][0xb30] ;  /* 0x00016600ff0477ac */ /* 0x000ea40008000800 */
[----:B--2---:R-:W-:-:S09]  /*25b0*/  UISETP.NE.AND UP0, UPT, UR4, 0x1, UPT ;  /* 0x000000010400788c */ /* 0x004fd2000bf05270 */
[----:B------:R-:W-:Y:S05]  /*25c0*/  BRA.U UP0, `(.L_x_42) ;  /* 0x0000000100447547 */ /* 0x000fea000b800000 */
[----:B------:R-:W2:Y:S01]  /*25d0*/  LDCU.128 UR12, c[0x0][0xb10] ;  /* 0x00016200ff0c77ac */ /* 0x000ea20008000c00 */
[----:B------:R-:W3:Y:S01]  /*25e0*/  LDCU UR16, c[0x0][0xb0c] ;  /* 0x00016180ff1077ac */ /* 0x000ee20008000800 */
[----:B------:R-:W4:Y:S01]  /*25f0*/  LDCU UR17, c[0x0][0xb20] ;  /* 0x00016400ff1177ac */ /* 0x000f220008000800 */
[----:B--2---:R-:W-:Y:S02]  /*2600*/  UIMAD.WIDE.U32 UR10, UR37, UR12, URZ ;  /* 0x0000000c250a72a5 */ /* 0x004fe4000f8e00ff */
[----:B------:R-:W-:Y:S02]  /*2610*/  UIMAD.WIDE.U32 UR8, UR27, UR15, URZ ;  /* 0x0000000f1b0872a5 */ /* 0x000fe4000f8e00ff */
[----:B---3--:R-:W-:Y:S02]  /*2620*/  UISETP.NE.AND UP2, UPT, UR16, 0x1, UPT ;  /* 0x000000011000788c */ /* 0x008fe4000bf45270 */
[----:B------:R-:W-:Y:S01]  /*2630*/  UISETP.NE.AND UP0, UPT, UR14, 0x1, UPT ;  /* 0x000000010e00788c */ /* 0x000fe2000bf05270 */
[----:B------:R-:W-:-:S02]  /*2640*/  UMOV UR7, UR11 ;  /* 0x0000000b00077c82 */ /* 0x000fc40008000000 */
[----:B------:R-:W-:Y:S01]  /*2650*/  UMOV UR4, UR9 ;  /* 0x0000000900047c82 */ /* 0x000fe20008000000 */
[----:B------:R-:W-:Y:S02]  /*2660*/  USHF.R.U32.HI UR7, URZ, UR13, UR7 ;  /* 0x0000000dff077299 */ /* 0x000fe40008011607 */
[----:B----4-:R-:W-:Y:S02]  /*2670*/  USHF.R.U32.HI UR4, URZ, UR17, UR4 ;  /* 0x00000011ff047299 */ /* 0x010fe40008011604 */
[----:B------:R-:W-:Y:S02]  /*2680*/  USEL UR7, UR37, UR7, !UP2 ;  /* 0x0000000725077287 */ /* 0x000fe4000d000000 */
[----:B------:R-:W-:-:S04]  /*2690*/  USEL UR4, UR27, UR4, !UP0 ;  /* 0x000000041b047287 */ /* 0x000fc8000c000000 */
[----:B------:R-:W-:Y:S02]  /*26a0*/  UIADD3 UR8, UPT, UPT, UR7, -UR4, URZ ;  /* 0x8000000407087290 */ /* 0x000fe4000fffe0ff */
[----:B------:R-:W-:Y:S02]  /*26b0*/  UIADD3 UR4, UPT, UPT, -UR7, UR4, URZ ;  /* 0x0000000407047290 */ /* 0x000fe4000fffe1ff */
[----:B------:R-:W-:Y:S02]  /*26c0*/  UIMAD UR27, UR8, UR14, UR27 ;  /* 0x0000000e081b72a4 */ /* 0x000fe4000f8e021b */
[----:B------:R-:W-:-:S12]  /*26d0*/  UIMAD UR37, UR4, UR16, UR37 ;  /* 0x00000010042572a4 */ /* 0x000fd8000f8e0225 */
.L_x_42:
[----:B------:R-:W-:Y:S01]  /*26e0*/  VIADD R11, R11, 0x1 ;  /* 0x000000010b0b7836 */ /* 0x000fe20000000000 */
[----:B------:R-:W-:Y:S01]  /*26f0*/  R2UR UR4, R76 ;  /* 0x000000004c0472ca */ /* 0x000fe200000e0000 */
[----:B------:R-:W-:Y:S01]  /*2700*/  UIADD3 UR20, UPT, UPT, UR27, UR63, URZ ;  /* 0x0000003f1b147290 */ /* 0x000fe2000fffe0ff */
[----:B------:R-:W-:Y:S02]  /*2710*/  PLOP3.LUT P1, PT, PT, PT, PT, 0x80, 0x8 ;  /* 0x000000000008781c */ /* 0x000fe40003f2f070 */
[----:B------:R-:W-:-:S04]  /*2720*/  ISETP.NE.AND P0, PT, R11, 0x2, PT ;  /* 0x000000020b00780c */ /* 0x000fc80003f05270 */
[----:B-1----:R-:W-:Y:S02]  /*2730*/  SEL R0, RZ, 0x1, P0 ;  /* 0x00000001ff007807 */ /* 0x002fe40000000000 */
[----:B------:R-:W-:Y:S02]  /*2740*/  SEL R11, R11, RZ, P0 ;  /* 0x000000ff0b0b7207 */ /* 0x000fe40000000000 */
[----:B------:R-:W-:Y:S01]  /*2750*/  LOP3.LUT R10, R10, R0, RZ, 0x3c, !PT ;  /* 0x000000000a0a7212 */ /* 0x000fe200078e3cff */
[----:B------:R-:W-:Y:S01]  /*2760*/  UIADD3 UR16, UPT, UPT, UR37, UR4, URZ ;  /* 0x0000000425107290 */ /* 0x000fe2000fffe0ff */
[----:B------:R-:W-:Y:S11]  /*2770*/  BRA.U UP1, `(.L_x_43) ;  /* 0xfffffff101407547 */ /* 0x000ff6000b83ffff */
[----:B------:R-:W-:Y:S01]  /*2780*/  UIADD3 UR7, UPT, UPT, UR6, 0x40, URZ ;  /* 0x0000004006077890 */ /* 0x000fe2000fffe0ff */
[----:B------:R-:W-:-:S03]  /*2790*/  SHF.L.U32 R2, R12, 0x1f, RZ ;  /* 0x0000001f0c027819 */ /* 0x000fc600000006ff */
[----:B------:R-:W-:-:S09]  /*27a0*/  ULEA UR4, UR5, UR7, 0x3 ;  /* 0x0000000705047291 */ /* 0x000fd2000f8e18ff */
[----:B------:R-:W1:Y:S02]  /*27b0*/  SYNCS.PHASECHK.TRANS64.TRYWAIT P0, [UR4], R2 ;  /* 0x00000002ff0075a7 */ /* 0x000e640008001104 */
[----:B-1----:R-:W-:Y:S05]  /*27c0*/  @!P0 BRA `(.L_x_44) ;  /* 0x0000005400488947 */ /* 0x002fea0003800000 */
.L_x_122:
[----:B------:R-:W-:-:S04]  /*27d0*/  UIADD3 UR4, UPT, UPT, UR5, 0x1, URZ ;  /* 0x0000000105047890 */ /* 0x000fc8000fffe0ff */
[----:B------:R-:W-:-:S04]  /*27e0*/  UISETP.NE.AND UP0, UPT, UR4, 0x8, UPT ;  /* 0x000000080400788c */ /* 0x000fc8000bf05270 */
[----:B------:R-:W-:Y:S02]  /*27f0*/  USEL UR6, URZ, 0x1, UP0 ;  /* 0x00000001ff067887 */ /* 0x000fe40008000000 */
[----:B------:R-:W-:-:S04]  /*2800*/  USEL UR4, UR4, URZ, UP0 ;  /* 0x000000ff04047287 */ /* 0x000fc80008000000 */
[----:B------:R-:W-:Y:S01]  /*2810*/  ULEA UR5, UR4, UR7, 0x3 ;  /* 0x0000000704057291 */ /* 0x000fe2000f8e18ff */
[----:B-1----:R-:W-:-:S04]  /*2820*/  LOP3.LUT R2, R12, UR6, RZ, 0x3c, !PT ;  /* 0x000000060c027c12 */ /* 0x002fc8000f8e3cff */
[----:B------:R-:W-:-:S04]  /*2830*/  SHF.L.U32 R3, R2, 0x1f, RZ ;  /* 0x0000001f02037819 */ /* 0x000fc800000006ff */
[----:B------:R-:W1:Y:S02]  /*2840*/  SYNCS.PHASECHK.TRANS64.TRYWAIT P0, [UR5], R3 ;  /* 0x00000003ff0075a7 */ /* 0x000e640008001105 */
[----:B-1----:R-:W-:Y:S05]  /*2850*/  @!P0 BRA `(.L_x_45) ;  /* 0x00000054003c8947 */ /* 0x002fea0003800000 */
.L_x_124:
[----:B------:R-:W-:-:S04]  /*2860*/  UIADD3 UR4, UPT, UPT, UR4, 0x1, URZ ;  /* 0x0000000104047890 */ /* 0x000fc8000fffe0ff */
[----:B------:R-:W-:-:S04]  /*2870*/  UISETP.NE.AND UP0, UPT, UR4, 0x8, UPT ;  /* 0x000000080400788c */ /* 0x000fc8000bf05270 */
[----:B------:R-:W-:Y:S02]  /*2880*/  USEL UR6, URZ, 0x1, UP0 ;  /* 0x00000001ff067887 */ /* 0x000fe40008000000 */
[----:B------:R-:W-:-:S04]  /*2890*/  USEL UR4, UR4, URZ, UP0 ;  /* 0x000000ff04047287 */ /* 0x000fc80008000000 */
[----:B------:R-:W-:Y:S01]  /*28a0*/  ULEA UR5, UR4, UR7, 0x3 ;  /* 0x0000000704057291 */ /* 0x000fe2000f8e18ff */
[----:B------:R-:W-:-:S04]  /*28b0*/  LOP3.LUT R2, R2, UR6, RZ, 0x3c, !PT ;  /* 0x0000000602027c12 */ /* 0x000fc8000f8e3cff */
[----:B-1----:R-:W-:-:S04]  /*28c0*/  SHF.L.U32 R3, R2, 0x1f, RZ ;  /* 0x0000001f02037819 */ /* 0x002fc800000006ff */
[----:B------:R-:W1:Y:S02]  /*28d0*/  SYNCS.PHASECHK.TRANS64.TRYWAIT P0, [UR5], R3 ;  /* 0x00000003ff0075a7 */ /* 0x000e640008001105 */
[----:B-1----:R-:W-:Y:S05]  /*28e0*/  @!P0 BRA `(.L_x_46) ;  /* 0x0000005400308947 */ /* 0x002fea0003800000 */
.L_x_126:
        /* <DEDUP_REMOVED lines=9> */
.L_x_128:
        /* <DEDUP_REMOVED lines=9> */
.L_x_130:
        /* <DEDUP_REMOVED lines=9> */
.L_x_132:
        /* <DEDUP_REMOVED lines=9> */
.L_x_134:
[----:B------:R-:W-:-:S04]  /*2b30*/  UIADD3 UR4, UPT, UPT, UR4, 0x1, URZ ;  /* 0x0000000104047890 */ /* 0x000fc8000fffe0ff */
[----:B------:R-:W-:-:S04]  /*2b40*/  UISETP.NE.AND UP0, UPT, UR4, 0x8, UPT ;  /* 0x000000080400788c */ /* 0x000fc8000bf05270 */
[----:B------:R-:W-:Y:S02]  /*2b50*/  USEL UR5, URZ, 0x1, UP0 ;  /* 0x00000001ff057887 */ /* 0x000fe40008000000 */
[----:B------:R-:W-:-:S04]  /*2b60*/  USEL UR4, UR4, URZ, UP0 ;  /* 0x000000ff04047287 */ /* 0x000fc80008000000 */
[----:B------:R-:W-:Y:S01]  /*2b70*/  ULEA UR4, UR4, UR7, 0x3 ;  /* 0x0000000704047291 */ /* 0x000fe2000f8e18ff */
[----:B------:R-:W-:-:S04]  /*2b80*/  LOP3.LUT R2, R2, UR5, RZ, 0x3c, !PT ;  /* 0x0000000502027c12 */ /* 0x000fc8000f8e3cff */
[----:B------:R-:W-:Y:S01]  /*2b90*/  SHF.L.U32 R2, R2, 0x1f, RZ ;  /* 0x0000001f02027819 */ /* 0x000fe200000006ff */
[----:B-1----:R-:W-:-:S07]  /*2ba0*/  IMAD.U32 R0, RZ, RZ, UR4 ;  /* 0x00000004ff007e24 */ /* 0x002fce000f8e00ff */
.L_x_51:
[----:B-1----:R1:W2:Y:S02]  /*2bb0*/  SYNCS.PHASECHK.TRANS64.TRYWAIT P0, [R0+URZ], R2 ;  /* 0x00000002000075a7 */ /* 0x0022a400080011ff */
[----:B--2---:R-:W-:Y:S05]  /*2bc0*/  @!P0 NANOSLEEP.SYNCS 0x989680 ;  /* 0x009896800000895d */ /* 0x004fea0003900000 */
[----:B------:R-:W2:Y:S02]  /*2bd0*/  @!P0 SYNCS.PHASECHK.TRANS64 P0, [R0+URZ], R2 ;  /* 0x00000002000085a7 */ /* 0x000ea400080010ff */
[----:B--2---:R-:W-:Y:S05]  /*2be0*/  @P0 EXIT ;  /* 0x000000000000094d */ /* 0x004fea0003800000 */
[----:B------:R-:W-:Y:S05]  /*2bf0*/  BRA `(.L_x_51) ;  /* 0xfffffffc00ec7947 */ /* 0x000fea000383ffff */
.L_x_23:
[----:B------:R-:W-:-:S04]  /*2c00*/  UISETP.NE.AND UP0, UPT, UR45, URZ, UPT ;  /* 0x000000ff2d00728c */ /* 0x000fc8000bf05270 */
[----:B------:R-:W-:-:S09]  /*2c10*/  UISETP.NE.OR UP0, UPT, UR17, 0x1, UP0 ;  /* 0x000000011100788c */ /* 0x000fd20008705670 */
[----:B------:R-:W-:Y:S05]  /*2c20*/  BRA.U UP0, `(.L_x_52) ;  /* 0x0000000500487547 */ /* 0x000fea000b800000 */
[----:B------:R-:W-:Y:S01]  /*2c30*/  ISETP.GE.U32.AND P2, PT, R0, 0x2, PT ;  /* 0x000000020000780c */ /* 0x000fe20003f46070 */
[----:B------:R-:W-:Y:S01]  /*2c40*/  IMAD.MOV.U32 R12, RZ, RZ, 0x1 ;  /* 0x00000001ff0c7424 */ /* 0x000fe200078e00ff */
[----:B------:R-:W-:Y:S02]  /*2c50*/  CS2R R10, SRZ ;  /* 0x00000000000a7805 */ /* 0x000fe4000001ff00 */
[----:B------:R-:W-:Y:S01]  /*2c60*/  CS2R R8, SRZ ;  /* 0x0000000000087805 */ /* 0x000fe2000001ff00 */
[----:B------:R-:W-:Y:S01]  /*2c70*/  UMOV UR6, 0x400 ;  /* 0x0000040000067882 */ /* 0x000fe20000000000 */
[----:B------:R-:W-:Y:S01]  /*2c80*/  UMOV UR5, URZ ;  /* 0x000000ff00057c82 */ /* 0x000fe20008000000 */
[----:B------:R-:W-:-:S12]  /*2c90*/  ULEA UR6, UR45, UR6, 0x18 ;  /* 0x000000062d067291 */ /* 0x000fd8000f8ec0ff */
.L_x_56:
[----:B------:R-:W-:Y:S02]  /*2ca0*/  LEA R2, R8, UR6, 0x3 ;  /* 0x0000000608027c11 */ /* 0x000fe4000f8e18ff */
[----:B------:R-:W-:-:S03]  /*2cb0*/  SHF.L.U32 R4, R9, 0x1f, RZ ;  /* 0x0000001f09047819 */ /* 0x000fc600000006ff */
[----:B------:R-:W-:Y:S01]  /*2cc0*/  VIADD R5, R2, 0x120 ;  /* 0x0000012002057836 */ /* 0x000fe20000000000 */
[----:B------:R-:W1:Y:S02]  /*2cd0*/  SYNCS.PHASECHK.TRANS64.TRYWAIT P0, [R2+URZ+0x110], R4 ;  /* 0x00011004020075a7 */ /* 0x000e6400080011ff */
[----:B-1----:R-:W-:Y:S05]  /*2ce0*/  @!P0 BRA `(.L_x_53) ;  /* 0x0000005000a88947 */ /* 0x002fea0003800000 */
.L_x_135:
[----:B------:R-:W-:Y:S01]  /*2cf0*/  ULEA UR4, UR5, UR6, 0x3 ;  /* 0x0000000605047291 */ /* 0x000fe2000f8e18ff */
[----:B-1----:R-:W-:Y:S01]  /*2d00*/  PRMT R2, RZ, 0x654, R5 ;  /* 0x00000654ff027816 */ /* 0x002fe20000000005 */
[----:B------:R-:W-:Y:S01]  /*2d10*/  @!P2 IMAD.MOV.U32 R4, RZ, RZ, 0x10 ;  /* 0x00000010ff04a424 */ /* 0x000fe200078e00ff */
[----:B------:R-:W-:Y:S01]  /*2d20*/  SHF.L.U32 R5, R12, 0x1f, RZ ;  /* 0x0000001f0c057819 */ /* 0x000fe200000006ff */
[----:B------:R-:W-:Y:S01]  /*2d30*/  UIADD3 UR7, UPT, UPT, UR4, 0xb0, URZ ;  /* 0x000000b004077890 */ /* 0x000fe2000fffe0ff */
[----:B------:R1:W-:Y:S05]  /*2d40*/  SYNCS.ARRIVE.TRANS64.RED.A1T0 RZ, [R2+URZ], RZ ;  /* 0x000000ff02ff79a7 */ /* 0x0003ea00081004ff */
[----:B------:R-:W-:Y:S01]  /*2d50*/  IMAD.U32 R6, RZ, RZ, UR7 ;  /* 0x00000007ff067e24 */ /* 0x000fe2000f8e00ff */
[----:B------:R-:W2:Y:S04]  /*2d60*/  SYNCS.PHASECHK.TRANS64.TRYWAIT P0, [UR4+0xc0], R5 ;  /* 0x0000c005ff0075a7 */ /* 0x000ea80008001104 */
[----:B------:R-:W-:Y:S01]  /*2d70*/  PRMT R6, R0, 0x654, R6 ;  /* 0x0000065400067816 */ /* 0x000fe20000000006 */
[----:B-12---:R-:W-:Y:S06]  /*2d80*/  @!P0 BRA `(.L_x_54) ;  /* 0x0000005000948947 */ /* 0x006fec0003800000 */
.L_x_137:
[----:B------:R-:W-:Y:S01]  /*2d90*/  ULEA UR8, UR5, UR6, 0x4 ;  /* 0x0000000605087291 */ /* 0x000fe2000f8e20ff */
[----:B------:R-:W-:Y:S01]  /*2da0*/  SEL R3, R6, R3, !P2 ;  /* 0x0000000306037207 */ /* 0x000fe20005000000 */
[----:B------:R-:W-:Y:S01]  /*2db0*/  UIADD3 UR9, UPT, UPT, UR4, 0xb0, URZ ;  /* 0x000000b004097890 */ /* 0x000fe2000fffe0ff */
[----:B-1----:R-:W-:Y:S01]  /*2dc0*/  LEA R2, R11, UR6, 0x3 ;  /* 0x000000060b027c11 */ /* 0x002fe2000f8e18ff */
[----:B------:R-:W-:Y:S01]  /*2dd0*/  UIADD3 UR8, UPT, UPT, UR8, 0x140, URZ ;  /* 0x0000014008087890 */ /* 0x000fe2000fffe0ff */
[----:B------:R1:W-:Y:S01]  /*2de0*/  @!P2 SYNCS.ARRIVE.TRANS64.RED RZ, [R3+URZ], R4 ;  /* 0x0000000403ffa9a7 */ /* 0x0003e200080004ff */
[----:B------:R-:W-:Y:S01]  /*2df0*/  UIADD3 UR4, UPT, UPT, UR5, 0x1, URZ ;  /* 0x0000000105047890 */ /* 0x000fe2000fffe0ff */
[----:B------:R-:W-:-:S03]  /*2e00*/  VIADD R8, R8, 0x1 ;  /* 0x0000000108087836 */ /* 0x000fc60000000000 */
[----:B------:R-:W-:Y:S02]  /*2e10*/  UISETP.NE.AND UP0, UPT, UR4, 0x2, UPT ;  /* 0x000000020400788c */ /* 0x000fe4000bf05270 */
[----:B------:R-:W-:Y:S01]  /*2e20*/  ISETP.NE.AND P0, PT, R8, 0x2, PT ;  /* 0x000000020800780c */ /* 0x000fe20003f05270 */
[----:B------:R-:W-:Y:S06]  /*2e30*/  UGETNEXTWORKID.BROADCAST [UR8], [UR9] ;  /* 0x00000000080073ca */ /* 0x000fec0008000100 */
[----:B------:R-:W-:Y:S02]  /*2e40*/  USEL UR7, URZ, 0x1, UP0 ;  /* 0x00000001ff077887 */ /* 0x000fe40008000000 */
[----:B------:R-:W-:-:S04]  /*2e50*/  USEL UR5, UR4, URZ, UP0 ;  /* 0x000000ff04057287 */ /* 0x000fc80008000000 */
[----:B------:R-:W-:Y:S02]  /*2e60*/  LOP3.LUT R12, R12, UR7, RZ, 0x3c, !PT ;  /* 0x000000070c0c7c12 */ /* 0x000fe4000f8e3cff */
[----:B-1----:R-:W-:-:S04]  /*2e70*/  SHF.L.U32 R4, R10, 0x1f, RZ ;  /* 0x0000001f0a047819 */ /* 0x002fc800000006ff */
[----:B------:R-:W1:Y:S02]  /*2e80*/  SYNCS.PHASECHK.TRANS64.TRYWAIT P1, [R2+URZ+0xb0], R4 ;  /* 0x0000b004020075a7 */ /* 0x000e6400080211ff */
[----:B-1----:R-:W-:Y:S05]  /*2e90*/  @!P1 BRA `(.L_x_55) ;  /* 0x0000005000689947 */ /* 0x002fea0003800000 */
.L_x_138:
[C---:B-1----:R-:W-:Y:S01]  /*2ea0*/  LEA R4, R11.reuse, UR6, 0x4 ;  /* 0x000000060b047c11 */ /* 0x042fe2000f8e20ff */
[----:B------:R-:W-:Y:S01]  /*2eb0*/  VIADD R2, R2, 0xc0 ;  /* 0x000000c002027836 */ /* 0x000fe20000000000 */
[----:B------:R-:W-:Y:S01]  /*2ec0*/  SEL R8, R8, RZ, P0 ;  /* 0x000000ff08087207 */ /* 0x000fe20000000000 */
[----:B------:R-:W-:-:S03]  /*2ed0*/  VIADD R11, R11, 0x1 ;  /* 0x000000010b0b7836 */ /* 0x000fc60000000000 */
[----:B------:R-:W1:Y:S01]  /*2ee0*/  LDS.128 R4, [R4+0x140] ;  /* 0x0001400004047984 */ /* 0x000e620000000c00 */
[----:B------:R-:W-:Y:S02]  /*2ef0*/  PRMT R2, RZ, 0x654, R2 ;  /* 0x00000654ff027816 */ /* 0x000fe40000000002 */
[C---:B------:R-:W-:Y:S01]  /*2f00*/  ISETP.NE.AND P1, PT, R11.reuse, 0x2, PT ;  /* 0x000000020b00780c */ /* 0x040fe20003f25270 */
[----:B------:R-:W-:Y:S01]  /*2f10*/  @!PT LDS RZ, [RZ] ;  /* 0x00000000fffff984 */ /* 0x000fe20000000800 */
[----:B------:R-:W-:Y:S01]  /*2f20*/  @!PT LDS RZ, [RZ] ;  /* 0x00000000fffff984 */ /* 0x000fe20000000800 */
[----:B------:R-:W-:Y:S01]  /*2f30*/  @!PT LDS RZ, [RZ] ;  /* 0x00000000fffff984 */ /* 0x000fe20000000800 */
[----:B------:R-:W-:Y:S01]  /*2f40*/  @!PT LDS RZ, [RZ] ;  /* 0x00000000fffff984 */ /* 0x000fe20000000800 */
[----:B------:R2:W-:Y:S06]  /*2f50*/  MEMBAR.ALL.CTA ;  /* 0x0000000000007992 */ /* 0x0005ec0000008000 */
[----:B--2---:R-:W2:Y:S01]  /*2f60*/  FENCE.VIEW.ASYNC.S ;  /* 0x00000000000073c6 */ /* 0x004ea20000000000 */
[----:B------:R-:W-:Y:S01]  /*2f70*/  SEL R11, R11, RZ, P1 ;  /* 0x000000ff0b0b7207 */ /* 0x000fe20000800000 */
[----:B--2---:R2:W-:Y:S01]  /*2f80*/  SYNCS.ARRIVE.TRANS64.RED.A1T0 RZ, [R2+URZ], RZ ;  /* 0x000000ff02ff79a7 */ /* 0x0045e200081004ff */
[----:B-1----:R-:W-:-:S02]  /*2f90*/  LOP3.LUT P3, RZ, R6, 0x1, RZ, 0xc0, !PT ;  /* 0x0000000106ff7812 */ /* 0x002fc4000786c0ff */
[----:B------:R-:W-:-:S04]  /*2fa0*/  SEL R4, RZ, 0x1, P1 ;  /* 0x00000001ff047807 */ /* 0x000fc80000800000 */
[----:B------:R-:W-:Y:S02]  /*2fb0*/  LOP3.LUT R10, R10, R4, RZ, 0x3c, !PT ;  /* 0x000000040a0a7212 */ /* 0x000fe400078e3cff */
[----:B--2---:R-:W-:-:S04]  /*2fc0*/  SEL R2, RZ, 0x1, P0 ;  /* 0x00000001ff027807 */ /* 0x004fc80000000000 */
[----:B------:R-:W-:Y:S01]  /*2fd0*/  LOP3.LUT R9, R9, R2, RZ, 0x3c, !PT ;  /* 0x0000000209097212 */ /* 0x000fe200078e3cff */
[----:B------:R-:W-:Y:S06]  /*2fe0*/  @P3 BRA `(.L_x_56) ;  /* 0xfffffffc002c3947 */ /* 0x000fec000383ffff */
[----:B------:R-:W-:Y:S01]  /*2ff0*/  ULEA UR4, UR5, UR6, 0x3 ;  /* 0x0000000605047291 */ /* 0x000fe2000f8e18ff */
[----:B------:R-:W-:-:S08]  /*3000*/  SHF.L.U32 R2, R12, 0x1f, RZ ;  /* 0x0000001f0c027819 */ /* 0x000fd000000006ff */
[----:B------:R-:W1:Y:S02]  /*3010*/  SYNCS.PHASECHK.TRANS64 P0, [UR4+0xc0], R2 ;  /* 0x0000c002ff0075a7 */ /* 0x000e640008001004 */
[----:B-1----:R-:W-:Y:S05]  /*3020*/  @P0 BRA `(.L_x_57) ;  /* 0x0000000000080947 */ /* 0x002fea0003800000 */
[----:B------:R-:W1:Y:S02]  /*3030*/  SYNCS.PHASECHK.TRANS64.TRYWAIT P0, [UR4+0xc0], R2 ;  /* 0x0000c002ff0075a7 */ /* 0x000e640008001104 */
[----:B-1----:R-:W-:Y:S05]  /*3040*/  @!P0 BRA `(.L_x_58) ;  /* 0x0000005000108947 */ /* 0x002fea0003800000 */
.L_x_57:
[----:B------:R-:W-:-:S04]  /*3050*/  UIADD3 UR7, UPT, UPT, UR5, 0x1, URZ ;  /* 0x0000000105077890 */ /* 0x000fc8000fffe0ff */
[----:B------:R-:W-:-:S04]  /*3060*/  UISETP.NE.AND UP0, UPT, UR7, 0x2, UPT ;  /* 0x000000020700788c */ /* 0x000fc8000bf05270 */
[----:B------:R-:W-:Y:S02]  /*3070*/  USEL UR8, URZ, 0x1, UP0 ;  /* 0x00000001ff087887 */ /* 0x000fe40008000000 */
[----:B------:R-:W-:-:S04]  /*3080*/  USEL UR7, UR7, URZ, UP0 ;  /* 0x000000ff07077287 */ /* 0x000fc80008000000 */
[----:B------:R-:W-:Y:S01]  /*3090*/  ULEA UR7, UR7, UR6, 0x3 ;  /* 0x0000000607077291 */ /* 0x000fe2000f8e18ff */
[----:B-1----:R-:W-:-:S04]  /*30a0*/  LOP3.LUT R2, R12, UR8, RZ, 0x3c, !PT ;  /* 0x000000080c027c12 */ /* 0x002fc8000f8e3cff */
[----:B------:R-:W-:-:S04]  /*30b0*/  SHF.L.U32 R0, R2, 0x1f, RZ ;  /* 0x0000001f02007819 */ /* 0x000fc800000006ff */
[----:B------:R-:W1:Y:S02]  /*30c0*/  SYNCS.PHASECHK.TRANS64 P0, [UR7+0xc0], R0 ;  /* 0x0000c000ff0075a7 */ /* 0x000e640008001007 */
[----:B-1----:R-:W-:Y:S05]  /*30d0*/  @P0 EXIT ;  /* 0x000000000000094d */ /* 0x002fea0003800000 */
[----:B------:R-:W-:Y:S02]  /*30e0*/  SHF.L.U32 R2, R2, 0x1f, RZ ;  /* 0x0000001f02027819 */ /* 0x000fe400000006ff */
[----:B------:R-:W-:-:S07]  /*30f0*/  MOV R0, UR7 ;  /* 0x0000000700007c02 */ /* 0x000fce0008000f00 */
.L_x_59:
[----:B-1----:R1:W2:Y:S02]  /*3100*/  SYNCS.PHASECHK.TRANS64.TRYWAIT P0, [R0+URZ+0xc0], R2 ;  /* 0x0000c002000075a7 */ /* 0x0022a400080011ff */
[----:B--2---:R-:W-:Y:S05]  /*3110*/  @!P0 NANOSLEEP.SYNCS 0x989680 ;  /* 0x009896800000895d */ /* 0x004fea0003900000 */
[----:B------:R-:W2:Y:S02]  /*3120*/  @!P0 SYNCS.PHASECHK.TRANS64 P0, [R0+URZ+0xc0], R2 ;  /* 0x0000c002000085a7 */ /* 0x000ea400080010ff */
[----:B--2---:R-:W-:Y:S05]  /*3130*/  @P0 EXIT ;  /* 0x000000000000094d */ /* 0x004fea0003800000 */
[----:B------:R-:W-:Y:S05]  /*3140*/  BRA `(.L_x_59) ;  /* 0xfffffffc00ec7947 */ /* 0x000fea000383ffff */
.L_x_52:
[----:B------:R-:W-:Y:S05]  /*3150*/  BRA.U UP4, `(.L_x_60) ;  /* 0x0000000d04d47547 */ /* 0x000fea000b800000 */
[----:B------:R-:W-:Y:S01]  /*3160*/  UMOV UR4, 0x40 ;  /* 0x0000004000047882 */ /* 0x000fe20000000000 */
[----:B------:R-:W-:Y:S01]  /*3170*/  NOP ;  /* 0x0000000000007918 */ /* 0x000fe20000000000 */
[----:B------:R-:W-:Y:S01]  /*3180*/  ULEA UR5, UR45, UR4, 0x18 ;  /* 0x000000042d057291 */ /* 0x000fe2000f8ec0ff */
[----:B------:R-:W-:Y:S02]  /*3190*/  UMOV UR6, 0x400 ;  /* 0x0000040000067882 */ /* 0x000fe40000000000 */
[----:B------:R-:W-:-:S06]  /*31a0*/  ULEA UR6, UR45, UR6, 0x18 ;  /* 0x000000062d067291 */ /* 0x000fcc000f8ec0ff */
[----:B------:R-:W1:Y:S02]  /*31b0*/  LDS.U8 R0, [UR5+0x1c] ;  /* 0x00001c05ff007984 */ /* 0x000e640008000000 */
[----:B-1----:R-:W-:-:S13]  /*31c0*/  ISETP.NE.AND P0, PT, R0, RZ, PT ;  /* 0x000000ff0000720c */ /* 0x002fda0003f05270 */
[----:B------:R-:W-:Y:S05]  /*31d0*/  @P0 BRA `(.L_x_61) ;  /* 0x0000000000580947 */ /* 0x000fea0003800000 */
[----:B------:R-:W-:-:S13]  /*31e0*/  ELECT P0, URZ, PT ;  /* 0x0000000000ff782f */ /* 0x000fda0003800000 */
[----:B------:R-:W-:Y:S05]  /*31f0*/  @!P0 BRA `(.L_x_62) ;  /* 0x0000000000608947 */ /* 0x000fea0003800000 */
[----:B------:R-:W-:Y:S01]  /*3200*/  UMOV UR4, 0x10 ;  /* 0x0000001000047882 */ /* 0x000fe20000000000 */
[----:B------:R-:W-:Y:S01]  /*3210*/  HFMA2 R0, -RZ, RZ, 0, 5.9604644775390625e-08 ;  /* 0x00000001ff007431 */ /* 0x000fe200000001ff */
[----:B------:R-:W-:-:S03]  /*3220*/  MOV R3, 0xffff ;  /* 0x0000ffff00037802 */ /* 0x000fc60000000f00 */
[----:B------:R-:W-:Y:S04]  /*3230*/  DEPBAR.LE SB1, 0x36 ;  /* 0x00009d800000791a */ /* 0x000fe80000000000 */
[----:B------:R-:W1:Y:S02]  /*3240*/  UTCATOMSWS.FIND_AND_SET.ALIGN UP0, UR4, UR4 ;  /* 0x00000004000475e3 */ /* 0x000e640008000800 */
[----:B-1----:R-:W-:Y:S01]  /*3250*/  MOV R4, UR4 ;  /* 0x0000000400047c02 */ /* 0x002fe20008000f00 */
[----:B------:R-:W-:Y:S06]  /*3260*/  BRA.U UP0, `(.L_x_63) ;  /* 0x0000000100187547 */ /* 0x000fec000b800000 */
.L_x_64:
[----:B------:R-:W-:Y:S05]  /*3270*/  NANOSLEEP 0x64 ;  /* 0x000000640000795d */ /* 0x000fea0003800000 */
[----:B------:R-:W-:-:S05]  /*3280*/  UMOV UR4, 0x10 ;  /* 0x0000001000047882 */ /* 0x000fca0000000000 */
[----:B------:R-:W-:Y:S04]  /*3290*/  DEPBAR.LE SB1, 0x36 ;  /* 0x00009d800000791a */ /* 0x000fe80000000000 */
[----:B------:R-:W1:Y:S02]  /*32a0*/  UTCATOMSWS.FIND_AND_SET.ALIGN UP0, UR4, UR4 ;  /* 0x00000004000475e3 */ /* 0x000e640008000800 */
[----:B-1----:R-:W-:Y:S01]  /*32b0*/  MOV R4, UR4 ;  /* 0x0000000400047c02 */ /* 0x002fe20008000f00 */
[----:B------:R-:W-:Y:S05]  /*32c0*/  BRA.U !UP0, `(.L_x_64) ;  /* 0xfffffffd08e87547 */ /* 0x000fea000b83ffff */
.L_x_63:
[-C--:B------:R-:W-:Y:S02]  /*32d0*/  SHF.L.U32 R3, R3, R4.reuse, RZ ;  /* 0x0000000403037219 */ /* 0x080fe400000006ff */
[----:B------:R-:W-:Y:S01]  /*32e0*/  SHF.L.U32 R0, R0, R4, RZ ;  /* 0x0000000400007219 */ /* 0x000fe200000006ff */
[----:B------:R-:W-:Y:S02]  /*32f0*/  IMAD.SHL.U32 R4, R4, 0x20, RZ ;  /* 0x0000002004047824 */ /* 0x000fe400078e00ff */
[----:B------:R1:W-:Y:S04]  /*3300*/  ATOMS.OR RZ, [UR5+0x14], R3 ;  /* 0x00001403ffff798c */ /* 0x0003e8000b000005 */
[----:B------:R1:W-:Y:S04]  /*3310*/  ATOMS.OR RZ, [UR5+0x18], R0 ;  /* 0x00001800ffff798c */ /* 0x0003e8000b000005 */
[----:B------:R1:W-:Y:S01]  /*3320*/  STS [UR6+0x160], R4 ;  /* 0x00016004ff007988 */ /* 0x0003e20008000806 */
[----:B------:R-:W-:Y:S05]  /*3330*/  BRA `(.L_x_62) ;  /* 0x0000000000107947 */ /* 0x000fea0003800000 */
.L_x_61:
[----:B------:R-:W-:Y:S02]  /*3340*/  MOV R0, 0xffffffff ;  /* 0xffffffff00007802 */ /* 0x000fe40000000f00 */
[----:B------:R-:W-:-:S03]  /*3350*/  MOV R4, 0x3380 ;  /* 0x0000338000047802 */ /* 0x000fc60000000f00 */
[----:B------:R1:W-:Y:S04]  /*3360*/  STS [UR6+0x160], R0 ;  /* 0x00016000ff007988 */ /* 0x0003e80008000806 */
[----:B-1---5:R-:W-:Y:S05]  /*3370*/  CALL.REL.NOINC `($__internal_1_$__cuda_sm10x_tcgen05_guardrail_trap_phase_invalid_during_alloc) ;  /* 0x0000005000d07944 */ /* 0x022fea0003c00000 */
.L_x_62:
[----:B------:R-:W-:Y:S05]  /*3380*/  WARPSYNC.ALL ;  /* 0x0000000000007948 */ /* 0x000fea0003800000 */
[----:B------:R-:W2:Y:S01]  /*3390*/  S2UR UR4, SR_CgaCtaId ;  /* 0x00000000000479c3 */ /* 0x000ea20000008800 */
[----:B------:R-:W-:Y:S01]  /*33a0*/  UMOV UR26, 0x400 ;  /* 0x00000400001a7882 */ /* 0x000fe20000000000 */
[----:B------:R-:W-:-:S06]  /*33b0*/  NOP ;  /* 0x0000000000007918 */ /* 0x000fcc0000000000 */
[----:B------:R-:W-:Y:S06]  /*33c0*/  BAR.ARV 0x6, 0xa0 ;  /* 0x0182800000007b1d */ /* 0x000fec0000002000 */
[----:B------:R-:W3:Y:S01]  /*33d0*/  LDCU UR5, c[0x0][0x38c] ;  /* 0x00007180ff0577ac */ /* 0x000ee20008000800 */
[----:B------:R-:W-:Y:S01]  /*33e0*/  LOP3.LUT R2, R2, 0xffff, RZ, 0xc0, !PT ;  /* 0x0000ffff02027812 */ /* 0x000fe200078ec0ff */
[----:B------:R-:W-:Y:S01]  /*33f0*/  IMAD.MOV.U32 R11, RZ, RZ, 0x1 ;  /* 0x00000001ff0b7424 */ /* 0x000fe200078e00ff */
[----:B------:R-:W-:Y:S01]  /*3400*/  CS2R R8, SRZ ;  /* 0x0000000000087805 */ /* 0x000fe2000001ff00 */
[----:B------:R-:W4:Y:S01]  /*3410*/  LDCU UR7, c[0x0][0x38c] ;  /* 0x00007180ff0777ac */ /* 0x000f220008000800 */
[----:B------:R-:W-:Y:S01]  /*3420*/  R2UR UR27, R2 ;  /* 0x00000000021b72ca */ /* 0x000fe200000e0000 */
[----:B------:R-:W-:Y:S01]  /*3430*/  IMAD.MOV.U32 R10, RZ, RZ, RZ ;  /* 0x000000ffff0a7224 */ /* 0x000fe200078e00ff */
[----:B------:R-:W-:Y:S01]  /*3440*/  UMOV UR30, URZ ;  /* 0x000000ff001e7c82 */ /* 0x000fe20008000000 */
[----:B------:R-:W-:Y:S01]  /*3450*/  UMOV UR24, URZ ;  /* 0x000000ff00187c82 */ /* 0x000fe20008000000 */
[----:B--2---:R-:W-:Y:S01]  /*3460*/  ULEA UR26, UR4, UR26, 0x18 ;  /* 0x0000001a041a7291 */ /* 0x004fe2000f8ec0ff */
[----:B------:R-:W-:Y:S01]  /*3470*/  UMOV UR38, 0x0 ;  /* 0x0000000000267882 */ /* 0x000fe20000000000 */
[----:B------:R-:W-:-:S02]  /*3480*/  UMOV UR39, 0x42004a0 ;  /* 0x042004a000277882 */ /* 0x000fc40000000000 */
[----:B------:R-:W-:Y:S02]  /*3490*/  UIADD3 UR4, UPT, UPT, UR26, 0x4400, URZ ;  /* 0x000044001a047890 */ /* 0x000fe4000fffe0ff */
[----:B------:R-:W-:Y:S02]  /*34a0*/  UIADD3 UR6, UPT, UPT, UR26, 0x14400, URZ ;  /* 0x000144001a067890 */ /* 0x000fe4000fffe0ff */
[----:B---3--:R-:W-:Y:S01]  /*34b0*/  UIADD3 UR5, UPT, UPT, UR5, 0x7f, URZ ;  /* 0x0000007f05057890 */ /* 0x008fe2000fffe0ff */
[----:B-1----:R-:W1:Y:S01]  /*34c0*/  LDS R0, [UR26+0x160] ;  /* 0x0001601aff007984 */ /* 0x002e620008000800 */
[----:B------:R-:W-:Y:S01]  /*34d0*/  UMOV UR36, 0x0 ;  /* 0x0000000000247882 */ /* 0x000fe20000000000 */
[----:B------:R-:W-:Y:S01]  /*34e0*/  UMOV UR37, 0x42004a0 ;  /* 0x042004a000257882 */ /* 0x000fe20000000000 */
[----:B------:R-:W-:Y:S02]  /*34f0*/  USHF.R.S32.HI UR40, URZ, 0x1f, UR5 ;  /* 0x0000001fff287899 */ /* 0x000fe40008011405 */
[----:B----4-:R-:W-:-:S02]  /*3500*/  UISETP.GE.AND UP4, UPT, UR7, 0x1, UPT ;  /* 0x000000010700788c */ /* 0x010fc4000bf86270 */
[----:B------:R-:W-:Y:S02]  /*3510*/  ULEA.HI UR40, UR40, UR5, URZ, 0x7 ;  /* 0x0000000528287291 */ /* 0x000fe4000f8f38ff */
[----:B------:R-:W-:Y:S02]  /*3520*/  USHF.R.U32.HI UR5, URZ, 0x4, UR4 ;  /* 0x00000004ff057899 */ /* 0x000fe40008011604 */
[----:B------:R-:W-:Y:S02]  /*3530*/  USHF.R.S32.HI UR40, URZ, 0x7, UR40 ;  /* 0x00000007ff287899 */ /* 0x000fe40008011428 */
[----:B------:R-:W-:Y:S02]  /*3540*/  USHF.R.U32.HI UR4, URZ, 0x4, UR6 ;  /* 0x00000004ff047899 */ /* 0x000fe40008011606 */
[----:B------:R-:W-:Y:S02]  /*3550*/  UISETP.LT.AND UP0, UPT, UR40, 0x1, UPT ;  /* 0x000000012800788c */ /* 0x000fe4000bf01270 */
[----:B------:R-:W-:-:S02]  /*3560*/  ULOP3.LUT UR5, UR5, 0x3fff, URZ, 0xc0, !UPT ;  /* 0x00003fff05057892 */ /* 0x000fc4000f8ec0ff */
[----:B------:R-:W-:Y:S02]  /*3570*/  ULOP3.LUT UR4, UR4, 0x3fff, URZ, 0xc0, !UPT ;  /* 0x00003fff04047892 */ /* 0x000fe4000f8ec0ff */
[----:B------:R-:W-:Y:S02]  /*3580*/  USEL UR41, UR40, 0x1, !UP0 ;  /* 0x0000000128297887 */ /* 0x000fe4000c000000 */
[----:B------:R-:W-:Y:S02]  /*3590*/  ULOP3.LUT UR28, UR5, 0x10000, URZ, 0xfc, !UPT ;  /* 0x00010000051c7892 */ /* 0x000fe4000f8efcff */
[----:B------:R-:W-:Y:S02]  /*35a0*/  ULOP3.LUT UR29, UR4, 0x10000, URZ, 0xfc, !UPT ;  /* 0x00010000041d7892 */ /* 0x000fe4000f8efcff */
[----:B------:R-:W-:Y:S01]  /*35b0*/  UIADD3 UR41, UPT, UPT, -UR41, URZ, URZ ;  /* 0x000000ff29297290 */ /* 0x000fe2000fffe1ff */
[----:B------:R-:W-:Y:S01]  /*35c0*/  UMOV UR34, 0x0 ;  /* 0x0000000000227882 */ /* 0x000fe20000000000 */
[----:B------:R-:W-:Y:S01]  /*35d0*/  UMOV UR35, 0x42004a0 ;  /* 0x042004a000237882 */ /* 0x000fe20000000000 */
[----:B------:R-:W-:Y:S01]  /*35e0*/  UMOV UR32, 0x0 ;  /* 0x0000000000207882 */ /* 0x000fe20000000000 */
[----:B------:R-:W-:Y:S01]  /*35f0*/  UMOV UR33, 0x42004a0 ;  /* 0x042004a000217882 */ /* 0x000fe20000000000 */
[----:B-1----:R-:W-:-:S15]  /*3600*/  R2UR UR42, R0 ;  /* 0x00000000002a72ca */ /* 0x002fde00000e0000 */
.L_x_71:
[----:B------:R-:W-:Y:S02]  /*3610*/  LEA R0, R10, UR26, 0x3 ;  /* 0x0000001a0a007c11 */ /* 0x000fe4000f8e18ff */
[----:B------:R-:W-:Y:S02]  /*3620*/  SHF.L.U32 R2, R9, 0x1f, RZ ;  /* 0x0000001f09027819 */ /* 0x000fe400000006ff */
[----:B------:R-:W-:Y:S01]  /*3630*/  PLOP3.LUT P0, PT, PT, PT, UP4, 0x80, 0x8 ;  /* 0x000000000008781c */ /* 0x000fe20003f0f048 */
[----:B------:R-:W-:Y:S01]  /*3640*/  VIADD R3, R0, 0xc0 ;  /* 0x000000c000037836 */ /* 0x000fe20000000000 */
[----:B-1----:R-:W1:Y:S02]  /*3650*/  SYNCS.PHASECHK.TRANS64.TRYWAIT P1, [R0+URZ+0xb0], R2 ;  /* 0x0000b002000075a7 */ /* 0x002e6400080211ff */
[----:B-1-3--:R-:W-:Y:S09]  /*3660*/  @!P1 BRA `(.L_x_65) ;  /* 0x0000004800a09947 */ /* 0x00aff20003800000 */
.L_x_140:
[----:B------:R-:W-:Y:S01]  /*3670*/  LEA R4, R10, UR26, 0x4 ;  /* 0x0000001a0a047c11 */ /* 0x000fe2000f8e20ff */
[----:B------:R-:W-:Y:S01]  /*3680*/  @UP4 ULEA UR4, UR24, UR26, 0x3 ;  /* 0x0000001a18044291 */ /* 0x000fe2000f8e18ff */
[----:B------:R-:W-:Y:S01]  /*3690*/  PLOP3.LUT P2, PT, PT, PT, PT, 0x80, 0x8 ;  /* 0x000000000008781c */ /* 0x000fe20003f4f070 */
[----:B------:R-:W-:Y:S01]  /*36a0*/  ULEA UR31, UR30, UR26, 0x3 ;  /* 0x0000001a1e1f7291 */ /* 0x000fe2000f8e18ff */
[----:B------:R-:W-:Y:S02]  /*36b0*/  PRMT R3, RZ, 0x654, R3 ;  /* 0x00000654ff037816 */ /* 0x000fe40000000003 */
[----:B------:R-:W2:Y:S01]  /*36c0*/  LDS.128 R4, [R4+0x140] ;  /* 0x0001400004047984 */ /* 0x000ea20000000c00 */
[----:B-1----:R-:W-:Y:S02]  /*36d0*/  @P0 SHF.L.U32 R2, R8, 0x1f, RZ ;  /* 0x0000001f08020819 */ /* 0x002fe400000006ff */
[----:B------:R-:W-:Y:S01]  /*36e0*/  SHF.L.U32 R0, R11, 0x1f, RZ ;  /* 0x0000001f0b007819 */ /* 0x000fe200000006ff */
[----:B------:R-:W-:Y:S01]  /*36f0*/  @!PT LDS RZ, [RZ] ;  /* 0x00000000fffff984 */ /* 0x000fe20000000800 */
[----:B------:R-:W-:Y:S01]  /*3700*/  @!PT LDS RZ, [RZ] ;  /* 0x00000000fffff984 */ /* 0x000fe20000000800 */
[----:B------:R-:W-:Y:S01]  /*3710*/  @!PT LDS RZ, [RZ] ;  /* 0x00000000fffff984 */ /* 0x000fe20000000800 */
[----:B------:R-:W-:Y:S01]  /*3720*/  @!PT LDS RZ, [RZ] ;  /* 0x00000000fffff984 */ /* 0x000fe20000000800 */
[----:B------:R1:W-:Y:S06]  /*3730*/  MEMBAR.ALL.CTA ;  /* 0x0000000000007992 */ /* 0x0003ec0000008000 */
[----:B-1----:R-:W1:Y:S02]  /*3740*/  FENCE.VIEW.ASYNC.S ;  /* 0x00000000000073c6 */ /* 0x002e640000000000 */
[----:B-1----:R1:W-:Y:S01]  /*3750*/  SYNCS.ARRIVE.TRANS64.RED.A1T0 RZ, [R3+URZ], RZ ;  /* 0x000000ff03ff79a7 */ /* 0x0023e200081004ff */
[----:B------:R1:W3:Y:S01]  /*3760*/  @P0 SYNCS.PHASECHK.TRANS64.TRYWAIT P2, [UR4], R2 ;  /* 0x00000002ff0005a7 */ /* 0x0002e20008041104 */
[----:B------:R-:W-:Y:S01]  /*3770*/  ULEA.HI UR4, UR30, UR30, URZ, 0x1 ;  /* 0x0000001e1e047291 */ /* 0x000fe2000f8f08ff */
[----:B--2---:R-:W-:-:S03]  /*3780*/  LOP3.LUT P1, RZ, R6, 0x1, RZ, 0xc0, !PT ;  /* 0x0000000106ff7812 */ /* 0x004fc6000782c0ff */
[----:B------:R-:W-:Y:S02]  /*3790*/  USHF.L.U32 UR11, UR4, 0x6, URZ ;  /* 0x00000006040b7899 */ /* 0x000fe400080006ff */
[----:B------:R-:W-:Y:S02]  /*37a0*/  ULOP3.LUT UR4, UR4, 0xffe, URZ, 0xc0, !UPT ;  /* 0x00000ffe04047892 */ /* 0x000fe4000f8ec0ff */
[----:B------:R-:W-:Y:S02]  /*37b0*/  ULOP3.LUT UR11, UR11, 0xffffff80, URZ, 0xc0, !UPT ;  /* 0xffffff800b0b7892 */ /* 0x000fe4000f8ec0ff */
[----:B------:R-:W-:Y:S02]  /*37c0*/  UIADD3 UR4, UPT, UPT, -UR4, UR30, URZ ;  /* 0x0000001e04047290 */ /* 0x000fe4000fffe1ff */
[----:B------:R-:W-:Y:S01]  /*37d0*/  UIADD3 UR11, UPT, UPT, UR42, UR11, URZ ;  /* 0x0000000b2a0b7290 */ /* 0x000fe2000fffe0ff */
[----:B------:R-:W2:Y:S03]  /*37e0*/  SYNCS.PHASECHK.TRANS64.TRYWAIT P0, [UR31+0xf0], R0 ;  /* 0x0000f000ff0075a7 */ /* 0x000ea6000800111f */
[----:B------:R-:W-:Y:S01]  /*37f0*/  ULEA UR11, UR4, UR11, 0x14 ;  /* 0x0000000b040b7291 */ /* 0x000fe2000f8ea0ff */
[----:B-123--:R-:W-:Y:S11]  /*3800*/  @!P0 BRA `(.L_x_66) ;  /* 0x00000048004c8947 */ /* 0x00eff60003800000 */
.L_x_142:
[----:B------:R-:W-:Y:S01]  /*3810*/  IADD3 R10, PT, PT, R10, 0x1, RZ ;  /* 0x000000010a0a7810 */ /* 0x000fe20007ffe0ff */
[----:B------:R-:W-:Y:S06]  /*3820*/  BRA.U !UP4, `(.L_x_67) ;  /* 0x000000010cc07547 */ /* 0x000fec000b800000 */
[----:B------:R-:W-:Y:S01]  /*3830*/  UPLOP3.LUT UP2, UPT, UPT, UPT, UPT, 0x40, 0x4 ;  /* 0x000000000004789c */ /* 0x000fe20003f4e870 */
[----:B------:R-:W-:Y:S01]  /*3840*/  UMOV UR23, UR41 ;  /* 0x0000002900177c82 */ /* 0x000fe20008000000 */
[----:B------:R-:W-:Y:S01]  /*3850*/  UMOV UR22, UR40 ;  /* 0x0000002800167c82 */ /* 0x000fe20008000000 */
[----:B------:R-:W-:-:S08]  /*3860*/  UMOV UR10, UR24 ;  /* 0x00000018000a7c82 */ /* 0x000fd00008000000 */
.L_x_70:
[----:B------:R-:W-:Y:S02]  /*3870*/  UIADD3 UR23, UPT, UPT, UR23, 0x1, URZ ;  /* 0x0000000117177890 */ /* 0x000fe4000fffe0ff */
[----:B--2---:R-:W-:Y:S02]  /*3880*/  ULEA UR5, UR10, UR26, 0x3 ;  /* 0x0000001a0a057291 */ /* 0x004fe4000f8e18ff */
[----:B------:R-:W-:Y:S01]  /*3890*/  UISETP.NE.AND UP3, UPT, UR23, URZ, UPT ;  /* 0x000000ff1700728c */ /* 0x000fe2000bf65270 */
[----:B---3--:R-:W-:Y:S10]  /*38a0*/  @P2 BRA `(.L_x_68) ;  /* 0x00000000000c2947 */ /* 0x008ff40003800000 */
[----:B-1----:R-:W-:Y:S04]  /*38b0*/  SHF.L.U32 R2, R8, 0x1f, RZ ;  /* 0x0000001f08027819 */ /* 0x002fe800000006ff */
[----:B------:R-:W1:Y:S02]  /*38c0*/  SYNCS.PHASECHK.TRANS64.TRYWAIT P0, [UR5], R2 ;  /* 0x00000002ff0075a7 */ /* 0x000e640008001105 */
[----:B-1----:R-:W-:Y:S05]  /*38d0*/  @!P0 BRA `(.L_x_69) ;  /* 0x0000004800308947 */ /* 0x002fea0003800000 */
.L_x_68:
[----:B------:R-:W-:Y:S01]  /*38e0*/  UISETP.NE.AND UP0, UPT, UR22, 0x1, UPT ;  /* 0x000000011600788c */ /* 0x000fe2000bf05270 */
[----:B------:R-:W-:Y:S01]  /*38f0*/  PLOP3.LUT P2, PT, PT, PT, PT, 0x80, 0x8 ;  /* 0x000000000008781c */ /* 0x000fe20003f4f070 */
[----:B------:R-:W-:Y:S02]  /*3900*/  UIADD3 UR4, UPT, UPT, UR10, 0x1, URZ ;  /* 0x000000010a047890 */ /* 0x000fe4000fffe0ff */
[----:B------:R-:W-:Y:S02]  /*3910*/  UIADD3 UR25, UPT, UPT, UR5, 0x40, URZ ;  /* 0x0000004005197890 */ /* 0x000fe4000fffe0ff */
[----:B------:R-:W-:Y:S01]  /*3920*/  UISETP.NE.AND UP1, UPT, UR4, 0x8, UPT ;  /* 0x000000080400788c */ /* 0x000fe2000bf25270 */
[----:B------:R-:W-:Y:S01]  /*3930*/  PLOP3.LUT P0, PT, PT, PT, UP0, 0x80, 0x8 ;  /* 0x000000000008781c */ /* 0x000fe20003f0f008 */
[----:B------:R-:W-:Y:S02]  /*3940*/  UIADD3 UR22, UPT, UPT, UR22, -0x1, URZ ;  /* 0xffffffff16167890 */ /* 0x000fe4000fffe0ff */
[----:B------:R-:W-:Y:S02]  /*3950*/  USEL UR6, URZ, 0x1, UP1 ;  /* 0x00000001ff067887 */ /* 0x000fe40008800000 */
[----:B------:R-:W-:Y:S01]  /*3960*/  USEL UR24, UR4, URZ, UP1 ;  /* 0x000000ff04187287 */ /* 0x000fe20008800000 */
[----:B------:R-:W-:Y:S01]  /*3970*/  UMOV UR7, 0x40004040 ;  /* 0x4000404000077882 */ /* 0x000fe20000000000 */
[----:B------:R-:W-:Y:S02]  /*3980*/  UMOV UR5, 0x40004040 ;  /* 0x4000404000057882 */ /* 0x000fe40000000000 */
[----:B------:R-:W-:Y:S01]  /*3990*/  @UP0 ULEA UR4, UR24, UR26, 0x3 ;  /* 0x0000001a18040291 */ /* 0x000fe2000f8e18ff */
[----:B------:R-:W-:Y:S01]  /*39a0*/  LOP3.LUT R8, R8, UR6, RZ, 0x3c, !PT ;  /* 0x0000000608087c12 */ /* 0x000fe2000f8e3cff */
[----:B------:R-:W-:Y:S01]  /*39b0*/  ULEA UR6, UR10, UR29, 0xa ;  /* 0x0000001d0a067291 */ /* 0x000fe2000f8e50ff */
[----:B------:R-:W-:Y:S02]  /*39c0*/  UMOV UR21, 0x40004040 ;  /* 0x4000404000157882 */ /* 0x000fe40000000000 */
[----:B-1----:R-:W-:Y:S01]  /*39d0*/  @P0 SHF.L.U32 R0, R8, 0x1f, RZ ;  /* 0x0000001f08000819 */ /* 0x002fe200000006ff */
[----:B------:R-:W-:Y:S02]  /*39e0*/  UIADD3 UR20, UPT, UPT, UR6, 0x2, URZ ;  /* 0x0000000206147890 */ /* 0x000fe4000fffe0ff */
[----:B------:R-:W-:Y:S01]  /*39f0*/  UIADD3 UR16, UPT, UPT, UR6, 0x4, URZ ;  /* 0x0000000406107890 */ /* 0x000fe2000fffe0ff */
[----:B------:R2:W3:Y:S01]  /*3a00*/  @P0 SYNCS.PHASECHK.TRANS64.TRYWAIT P2, [UR4], R0 ;  /* 0x00000000ff0005a7 */ /* 0x0004e20008041104 */
[----:B------:R-:W-:Y:S02]  /*3a10*/  ULEA UR4, UR10, UR28, 0x9 ;  /* 0x0000001c0a047291 */ /* 0x000fe4000f8e48ff */
[----:B------:R-:W-:Y:S02]  /*3a20*/  UIADD3 UR12, UPT, UPT, UR6, 0x6, URZ ;  /* 0x00000006060c7890 */ /* 0x000fe4000fffe0ff */
[----:B------:R-:W-:Y:S02]  /*3a30*/  UIADD3 UR18, UPT, UPT, UR4, 0x2, URZ ;  /* 0x0000000204127890 */ /* 0x000fe4000fffe0ff */
[----:B------:R-:W-:Y:S02]  /*3a40*/  UIADD3 UR14, UPT, UPT, UR4, 0x4, URZ ;  /* 0x00000004040e7890 */ /* 0x000fe4000fffe0ff */
[----:B------:R-:W-:Y:S01]  /*3a50*/  UIADD3 UR8, UPT, UPT, UR4, 0x6, URZ ;  /* 0x0000000604087890 */ /* 0x000fe2000fffe0ff */
[----:B------:R2:W-:Y:S01]  /*3a60*/  UTCIMMA gdesc[UR4], gdesc[UR6], tmem[UR11], tmem[UR38], idesc[UR39], UP2 ;  /* 0x00ff2606040075ea */ /* 0x0005e2000900010b */
[----:B------:R-:W-:Y:S01]  /*3a70*/  UPLOP3.LUT UP2, UPT, UPT, UPT, UPT, 0x80, 0x8 ;  /* 0x000000000008789c */ /* 0x000fe20003f4f070 */
[----:B------:R-:W-:Y:S01]  /*3a80*/  UMOV UR19, 0x40004040 ;  /* 0x4000404000137882 */ /* 0x000fe20000000000 */
[----:B------:R-:W-:Y:S01]  /*3a90*/  UMOV UR17, 0x40004040 ;  /* 0x4000404000117882 */ /* 0x000fe20000000000 */
[----:B------:R2:W-:Y:S01]  /*3aa0*/  UTCIMMA gdesc[UR18], gdesc[UR20], tmem[UR11], tmem[UR36], idesc[UR37], UPT ;  /* 0x00ff2414120075ea */ /* 0x0005e2000b80010b */
[----:B------:R-:W-:Y:S01]  /*3ab0*/  UMOV UR15, 0x40004040 ;  /* 0x40004040000f7882 */ /* 0x000fe20000000000 */
[----:B------:R-:W-:Y:S01]  /*3ac0*/  UMOV UR13, 0x40004040 ;  /* 0x40004040000d7882 */ /* 0x000fe20000000000 */
[----:B------:R-:W-:Y:S01]  /*3ad0*/  UMOV UR9, 0x40004040 ;  /* 0x4000404000097882 */ /* 0x000fe20000000000 */
[----:B------:R2:W-:Y:S01]  /*3ae0*/  UTCIMMA gdesc[UR14], gdesc[UR16], tmem[UR11], tmem[UR34], idesc[UR35], UPT ;  /* 0x00ff22100e0075ea */ /* 0x0005e2000b80010b */
[----:B------:R2:W-:Y:S01]  /*3af0*/  UTCIMMA gdesc[UR8], gdesc[UR12], tmem[UR11], tmem[UR32], idesc[UR33], UPT ;  /* 0x00ff200c080075ea */ /* 0x0005e2000b80010b */
[----:B------:R2:W-:Y:S01]  /*3b00*/  UTCBAR.MULTICAST [UR25], URZ, UR27 ;  /* 0x000000ff190073e9 */ /* 0x0005e2000800081b */
[----:B------:R-:W-:Y:S01]  /*3b10*/  UMOV UR10, UR24 ;  /* 0x00000018000a7c82 */ /* 0x000fe20008000000 */
[----:B------:R-:W-:Y:S05]  /*3b20*/  BRA.U UP3, `(.L_x_70) ;  /* 0xfffffffd03507547 */ /* 0x000fea000b83ffff */
.L_x_67:
[----:B--2---:R-:W-:Y:S01]  /*3b30*/  UIADD3 UR4, UPT, UPT, UR30, 0x1, URZ ;  /* 0x000000011e047890 */ /* 0x004fe2000fffe0ff */
[C---:B------:R-:W-:Y:S01]  /*3b40*/  ISETP.NE.AND P0, PT, R10.reuse, 0x2, PT ;  /* 0x000000020a00780c */ /* 0x040fe20003f05270 */
[----:B------:R-:W-:Y:S02]  /*3b50*/  UIADD3 UR5, UPT, UPT, UR31, 0xd0, URZ ;  /* 0x000000d01f057890 */ /* 0x000fe4000fffe0ff */
[----:B------:R-:W-:Y:S01]  /*3b60*/  UISETP.NE.AND UP0, UPT, UR4, 0x4, UPT ;  /* 0x000000040400788c */ /* 0x000fe2000bf05270 */
[----:B-1----:R-:W-:Y:S02]  /*3b70*/  SEL R0, RZ, 0x1, P0 ;  /* 0x00000001ff007807 */ /* 0x002fe40000000000 */
[----:B------:R-:W-:Y:S01]  /*3b80*/  SEL R10, R10, RZ, P0 ;  /* 0x000000ff0a0a7207 */ /* 0x000fe20000000000 */
[----:B------:R-:W-:Y:S01]  /*3b90*/  USEL UR6, URZ, 0x1, UP0 ;  /* 0x00000001ff067887 */ /* 0x000fe20008000000 */
[----:B------:R-:W-:Y:S01]  /*3ba0*/  LOP3.LUT R9, R9, R0, RZ, 0x3c, !PT ;  /* 0x0000000009097212 */ /* 0x000fe200078e3cff */
[----:B------:R-:W-:Y:S01]  /*3bb0*/  USEL UR30, UR4, URZ, UP0 ;  /* 0x000000ff041e7287 */ /* 0x000fe20008000000 */
[----:B------:R1:W-:Y:S03]  /*3bc0*/  UTCBAR [UR5], URZ ;  /* 0x000000ff050073e9 */ /* 0x0003e600080000ff */
[----:B------:R-:W-:Y:S01]  /*3bd0*/  LOP3.LUT R11, R11, UR6, RZ, 0x3c, !PT ;  /* 0x000000060b0b7c12 */ /* 0x000fe2000f8e3cff */
[----:B------:R-:W-:Y:S07]  /*3be0*/  @P1 BRA `(.L_x_71) ;  /* 0xfffffff800881947 */ /* 0x000fee000383ffff */
[----:B------:R-:W2:Y:S01]  /*3bf0*/  S2UR UR8, SR_CgaCtaId ;  /* 0x00000000000879c3 */ /* 0x000ea20000008800 */
[----:B------:R-:W-:Y:S01]  /*3c00*/  ELECT P0, URZ, PT ;  /* 0x0000000000ff782f */ /* 0x000fe20003800000 */
[----:B------:R-:W-:Y:S01]  /*3c10*/  IMAD.MOV.U32 R0, RZ, RZ, 0x1 ;  /* 0x00000001ff007424 */ /* 0x000fe200078e00ff */
[----:B------:R-:W-:Y:S01]  /*3c20*/  UIADD3 UR26, UPT, UPT, UR26, 0xf0, URZ ;  /* 0x000000f01a1a7890 */ /* 0x000fe2000fffe0ff */
[----:B------:R-:W-:Y:S01]  /*3c30*/  SHF.L.U32 R2, R11, 0x1f, RZ ;  /* 0x0000001f0b027819 */ /* 0x000fe200000006ff */
[----:B------:R-:W-:-:S03]  /*3c40*/  UMOV UR4, 0x40 ;  /* 0x0000004000047882 */ /* 0x000fc60000000000 */
[----:B------:R-:W-:Y:S01]  /*3c50*/  UVIRTCOUNT.DEALLOC.SMPOOL 0x80 ;  /* 0x000000800000784c */ /* 0x000fe20000000000 */
[----:B--2---:R-:W-:Y:S02]  /*3c60*/  ULEA UR8, UR8, UR4, 0x18 ;  /* 0x0000000408087291 */ /* 0x004fe4000f8ec0ff */
[----:B------:R-:W-:-:S07]  /*3c70*/  ULEA UR4, UR30, UR26, 0x3 ;  /* 0x0000001a1e047291 */ /* 0x000fce000f8e18ff */
[----:B------:R2:W-:Y:S02]  /*3c80*/  @P0 STS.U8 [UR8+0x1c], R0 ;  /* 0x00001c00ff000988 */ /* 0x0005e40008000008 */
[----:B------:R-:W4:Y:S02]  /*3c90*/  SYNCS.PHASECHK.TRANS64.TRYWAIT P0, [UR4], R2 ;  /* 0x00000002ff0075a7 */ /* 0x000f240008001104 */
[----:B--2-4-:R-:W-:Y:S05]  /*3ca0*/  @!P0 BRA `(.L_x_72) ;  /* 0x0000004400548947 */ /* 0x014fea0003800000 */
.L_x_145:
[----:B------:R-:W-:-:S04]  /*3cb0*/  UIADD3 UR4, UPT, UPT, UR30, 0x1, URZ ;  /* 0x000000011e047890 */ /* 0x000fc8000fffe0ff */
[----:B------:R-:W-:-:S04]  /*3cc0*/  UISETP.NE.AND UP0, UPT, UR4, 0x4, UPT ;  /* 0x000000040400788c */ /* 0x000fc8000bf05270 */
[----:B------:R-:W-:Y:S02]  /*3cd0*/  USEL UR6, URZ, 0x1, UP0 ;  /* 0x00000001ff067887 */ /* 0x000fe40008000000 */
[----:B------:R-:W-:-:S04]  /*3ce0*/  USEL UR4, UR4, URZ, UP0 ;  /* 0x000000ff04047287 */ /* 0x000fc80008000000 */
[----:B-1----:R-:W-:Y:S01]  /*3cf0*/  ULEA UR5, UR4, UR26, 0x3 ;  /* 0x0000001a04057291 */ /* 0x002fe2000f8e18ff */
[----:B--2---:R-:W-:-:S04]  /*3d00*/  LOP3.LUT R2, R11, UR6, RZ, 0x3c, !PT ;  /* 0x000000060b027c12 */ /* 0x004fc8000f8e3cff */
[----:B------:R-:W-:-:S04]  /*3d10*/  SHF.L.U32 R3, R2, 0x1f, RZ ;  /* 0x0000001f02037819 */ /* 0x000fc800000006ff */
[----:B------:R-:W1:Y:S02]  /*3d20*/  SYNCS.PHASECHK.TRANS64.TRYWAIT P0, [UR5], R3 ;  /* 0x00000003ff0075a7 */ /* 0x000e640008001105 */
[----:B-1----:R-:W-:Y:S05]  /*3d30*/  @!P0 BRA `(.L_x_73) ;  /* 0x0000004400488947 */ /* 0x002fea0003800000 */
.L_x_147:
        /* <DEDUP_REMOVED lines=9> */
.L_x_149:
[----:B------:R-:W-:-:S04]  /*3dd0*/  UIADD3 UR4, UPT, UPT, UR4, 0x1, URZ ;  /* 0x0000000104047890 */ /* 0x000fc8000fffe0ff */
[----:B------:R-:W-:-:S04]  /*3de0*/  UISETP.NE.AND UP0, UPT, UR4, 0x4, UPT ;  /* 0x000000040400788c */ /* 0x000fc8000bf05270 */
[----:B------:R-:W-:Y:S02]  /*3df0*/  USEL UR5, URZ, 0x1, UP0 ;  /* 0x00000001ff057887 */ /* 0x000fe40008000000 */
[----:B------:R-:W-:-:S04]  /*3e00*/  USEL UR4, UR4, URZ, UP0 ;  /* 0x000000ff04047287 */ /* 0x000fc80008000000 */
[----:B------:R-:W-:Y:S01]  /*3e10*/  ULEA UR4, UR4, UR26, 0x3 ;  /* 0x0000001a04047291 */ /* 0x000fe2000f8e18ff */
[----:B------:R-:W-:-:S04]  /*3e20*/  LOP3.LUT R2, R2, UR5, RZ, 0x3c, !PT ;  /* 0x0000000502027c12 */ /* 0x000fc8000f8e3cff */
[----:B------:R-:W-:-:S04]  /*3e30*/  SHF.L.U32 R2, R2, 0x1f, RZ ;  /* 0x0000001f02027819 */ /* 0x000fc800000006ff */
[----:B------:R-:W2:Y:S02]  /*3e40*/  SYNCS.PHASECHK.TRANS64.TRYWAIT P0, [UR4], R2 ;  /* 0x00000002ff0075a7 */ /* 0x000ea40008001104 */
[----:B--2---:R-:W-:Y:S05]  /*3e50*/  @!P0 BRA `(.L_x_75) ;  /* 0x0000004400308947 */ /* 0x004fea0003800000 */
.L_x_151:
[----:B------:R-:W-:Y:S01]  /*3e60*/  NOP ;  /* 0x0000000000007918 */ /* 0x000fe20000000000 */
[----:B-1----:R-:W1:Y:S01]  /*3e70*/  LDS R0, [UR8+0x14] ;  /* 0x00001408ff007984 */ /* 0x002e620008000800 */
[----:B------:R-:W-:Y:S01]  /*3e80*/  ULOP3.LUT UR4, UR42, 0xffff, URZ, 0xc0, !UPT ;  /* 0x0000ffff2a047892 */ /* 0x000fe2000f8ec0ff */
[----:B------:R-:W-:Y:S01]  /*3e90*/  UMOV UR5, 0xffff ;  /* 0x0000ffff00057882 */ /* 0x000fe20000000000 */
[----:B------:R-:W-:Y:S02]  /*3ea0*/  UMOV UR6, 0x1 ;  /* 0x0000000100067882 */ /* 0x000fe40000000000 */
[----:B------:R-:W-:-:S04]  /*3eb0*/  USHF.R.U32.HI UR4, URZ, 0x5, UR4 ;  /* 0x00000005ff047899 */ /* 0x000fc80008011604 */
[----:B------:R-:W-:Y:S02]  /*3ec0*/  USHF.L.U32 UR5, UR5, UR4, URZ ;  /* 0x0000000405057299 */ /* 0x000fe400080006ff */
[----:B------:R-:W-:-:S04]  /*3ed0*/  USHF.L.U32 UR4, UR6, UR4, URZ ;  /* 0x0000000406047299 */ /* 0x000fc800080006ff */
[----:B-1----:R-:W-:-:S04]  /*3ee0*/  LOP3.LUT R0, R0, UR5, RZ, 0xc0, !PT ;  /* 0x0000000500007c12 */ /* 0x002fc8000f8ec0ff */
[----:B------:R-:W-:-:S13]  /*3ef0*/  ISETP.NE.AND P0, PT, R0, UR5, PT ;  /* 0x0000000500007c0c */ /* 0x000fda000bf05270 */
[----:B------:R-:W-:Y:S05]  /*3f00*/  @P0 BRA `(.L_x_76) ;  /* 0x0000000000580947 */ /* 0x000fea0003800000 */
[----:B------:R-:W1:Y:S02]  /*3f10*/  LDS R0, [UR8+0x18] ;  /* 0x00001808ff007984 */ /* 0x000e640008000800 */
[----:B-1----:R-:W-:-:S04]  /*3f20*/  LOP3.LUT R0, R0, UR4, RZ, 0xc0, !PT ;  /* 0x0000000400007c12 */ /* 0x002fc8000f8ec0ff */
[----:B------:R-:W-:-:S13]  /*3f30*/  ISETP.NE.AND P0, PT, R0, UR4, PT ;  /* 0x0000000400007c0c */ /* 0x000fda000bf05270 */
[----:B------:R-:W-:Y:S05]  /*3f40*/  @P0 BRA `(.L_x_77) ;  /* 0x00000000003c0947 */ /* 0x000fea0003800000 */
[----:B------:R-:W1:Y:S01]  /*3f50*/  S2R R2, SR_LANEID ;  /* 0x0000000000027919 */ /* 0x000e620000000000 */
[----:B------:R-:W-:-:S06]  /*3f60*/  ULOP3.LUT UR5, URZ, UR5, URZ, 0x33, !UPT ;  /* 0x00000005ff057292 */ /* 0x000fcc000f8e33ff */
[----:B------:R-:W-:-:S04]  /*3f70*/  IMAD.U32 R0, RZ, RZ, UR5 ;  /* 0x00000005ff007e24 */ /* 0x000fc8000f8e00ff */
[----:B------:R2:W4:Y:S02]  /*3f80*/  REDUX UR7, R0 ;  /* 0x00000000000773c4 */ /* 0x0005240000000000 */
[----:B------:R1:W-:Y:S01]  /*3f90*/  UTCATOMSWS.AND URZ, UR5 ;  /* 0x0000000500ff79e3 */ /* 0x0003e20008000000 */
[----:B--2---:R-:W-:Y:S01]  /*3fa0*/  LOP3.LUT R0, RZ, UR4, RZ, 0x33, !PT ;  /* 0x00000004ff007c12 */ /* 0x004fe2000f8e33ff */
[----:B------:R-:W-:Y:S02]  /*3fb0*/  VOTEU.ANY UR4, UPT, PT ;  /* 0x0000000000047886 */ /* 0x000fe400038e0100 */
[----:B------:R-:W-:Y:S02]  /*3fc0*/  UFLO.U32 UR4, UR4 ;  /* 0x00000004000472bd */ /* 0x000fe400080e0000 */
[----:B------:R-:W2:Y:S04]  /*3fd0*/  REDUX UR6, R0 ;  /* 0x00000000000673c4 */ /* 0x000ea80000000000 */
[----:B-1----:R-:W-:-:S02]  /*3fe0*/  ISETP.EQ.U32.AND P0, PT, R2, UR4, PT ;  /* 0x0000000402007c0c */ /* 0x002fc4000bf02070 */
[----:B----4-:R-:W-:-:S11]  /*3ff0*/  MOV R2, UR7 ;  /* 0x0000000700027c02 */ /* 0x010fd60008000f00 */
[----:B------:R1:W-:Y:S01]  /*4000*/  @P0 ATOMS.AND RZ, [UR8+0x14], R2 ;  /* 0x00001402ffff098c */ /* 0x0003e2000a800008 */
[----:B--2---:R-:W-:-:S05]  /*4010*/  IMAD.U32 R0, RZ, RZ, UR6 ;  /* 0x00000006ff007e24 */ /* 0x004fca000f8e00ff */
[----:B------:R1:W-:Y:S01]  /*4020*/  @P0 ATOMS.AND RZ, [UR8+0x18], R0 ;  /* 0x00001800ffff098c */ /* 0x0003e2000a800008 */
[----:B------:R-:W-:Y:S05]  /*4030*/  BRA `(.L_x_78) ;  /* 0x0000000000147947 */ /* 0x000fea0003800000 */
.L_x_77:
[----:B------:R-:W-:Y:S02]  /*4040*/  MOV R2, 0x4060 ;  /* 0x0000406000027802 */ /* 0x000fe40000000f00 */
[----:B---3-5:R-:W-:Y:S05]  /*4050*/  CALL.REL.NOINC `($__internal_0_$__cuda_sm10x_tcgen05_guardrail_trap_col_being_dealloced_not_returned_by_alloc) ;  /* 0x00000044008c7944 */ /* 0x028fea0003c00000 */
[----:B------:R-:W-:Y:S05]  /*4060*/  BRA `(.L_x_78) ;  /* 0x0000000000087947 */ /* 0x000fea0003800000 */
.L_x_76:
[----:B------:R-:W-:Y:S02]  /*4070*/  MOV R2, 0x4090 ;  /* 0x0000409000027802 */ /* 0x000fe40000000f00 */
[----:B---3-5:R-:W-:Y:S05]  /*4080*/  CALL.REL.NOINC `($__internal_2_$__cuda_sm10x_tcgen05_guardrail_trap_unallocated_columns_being_dealloced) ;  /* 0x0000004400987944 */ /* 0x028fea0003c00000 */
.L_x_78:
[----:B------:R-:W-:Y:S01]  /*4090*/  NOP ;  /* 0x0000000000007918 */ /* 0x000fe20000000000 */
[----:B------:R-:W-:Y:S05]  /*40a0*/  EXIT ;  /* 0x000000000000794d */ /* 0x000fea0003800000 */
.L_x_60:
[----:B------:R-:W-:-:S09]  /*40b0*/  UISETP.NE.OR UP0, UPT, UR17, 0x3, !UP3 ;  /* 0x000000031100788c */ /* 0x000fd2000df05670 */
[----:B------:R-:W-:Y:S05]  /*40c0*/  BRA.U UP0, `(.L_x_79) ;  /* 0x0000000d00807547 */ /* 0x000fea000b800000 */
[----:B------:R-:W1:Y:S01]  /*40d0*/  LDCU UR32, c[0x0][0x370] ;  /* 0x00006e00ff2077ac */ /* 0x000e620008000800 */
[----:B------:R-:W2:Y:S01]  /*40e0*/  LDC.64 R16, c[0x0][0x348] ;  /* 0x0000d200ff107b82 */ /* 0x000ea20000000a00 */
[----:B------:R-:W-:Y:S02]  /*40f0*/  HFMA2 R13, -RZ, RZ, 0, 0 ;  /* 0x00000000ff0d7431 */ /* 0x000fe400000001ff */
[----:B------:R-:W-:Y:S01]  /*4100*/  IMAD.MOV.U32 R15, RZ, RZ, 0x1 ;  /* 0x00000001ff0f7424 */ /* 0x000fe200078e00ff */
[----:B------:R-:W1:Y:S01]  /*4110*/  LDCU.128 UR28, c[0x0][0xb10] ;  /* 0x00016200ff1c77ac */ /* 0x000e620008000c00 */
[----:B------:R-:W-:Y:S01]  /*4120*/  IMAD.MOV.U32 R14, RZ, RZ, RZ ;  /* 0x000000ffff0e7224 */ /* 0x000fe200078e00ff */
[----:B------:R-:W-:Y:S01]  /*4130*/  MOV R7, 0x1000 ;  /* 0x0000100000077802 */ /* 0x000fe20000000f00 */
[----:B------:R-:W3:Y:S01]  /*4140*/  LDCU UR27, c[0x0][0x374] ;  /* 0x00006e80ff1b77ac */ /* 0x000ee20008000800 */
[----:B------:R-:W4:Y:S01]  /*4150*/  LDC.64 R2, c[0x0][0x888] ;  /* 0x00022200ff027b82 */ /* 0x000f220000000a00 */
[----:B------:R-:W3:Y:S01]  /*4160*/  LDCU UR15, c[0x0][0xb0c] ;  /* 0x00016180ff0f77ac */ /* 0x000ee20008000800 */
[----:B------:R-:W2:Y:S06]  /*4170*/  LDCU UR38, c[0x0][0xb20] ;  /* 0x00016400ff2677ac */ /* 0x000eac0008000800 */
[----:B------:R-:W4:Y:S01]  /*4180*/  LDC.64 R4, c[0x0][0x890] ;  /* 0x00022400ff047b82 */ /* 0x000f220000000a00 */
[----:B------:R-:W2:Y:S01]  /*4190*/  LDCU UR4, c[0x0][0xb30] ;  /* 0x00016600ff0477ac */ /* 0x000ea20008000800 */
[----:B------:R-:W-:Y:S01]  /*41a0*/  UMOV UR21, 0x400 ;  /* 0x0000040000157882 */ /* 0x000fe20000000000 */
[----:B-1----:R-:W-:-:S02]  /*41b0*/  UIMAD.WIDE.U32 UR6, UR32, UR28, URZ ;  /* 0x0000001c200672a5 */ /* 0x002fc4000f8e00ff */
[----:B---3--:R-:W-:Y:S02]  /*41c0*/  UIMAD.WIDE.U32 UR8, UR27, UR31, URZ ;  /* 0x0000001f1b0872a5 */ /* 0x008fe4000f8e00ff */
[----:B------:R-:W-:Y:S02]  /*41d0*/  ULEA UR21, UR45, UR21, 0x18 ;  /* 0x000000152d157291 */ /* 0x000fe4000f8ec0ff */
[----:B------:R-:W-:Y:S02]  /*41e0*/  UPLOP3.LUT UP3, UPT, UPT, UPT, UPT, 0x40, 0x4 ;  /* 0x000000000004789c */ /* 0x000fe40003f6e870 */
[----:B------:R-:W-:Y:S01]  /*41f0*/  UIADD3 UR33, UPT, UPT, UR21, 0x88, URZ ;  /* 0x0000008815217890 */ /* 0x000fe2000fffe0ff */
[----:B------:R-:W-:Y:S01]  /*4200*/  UMOV UR6, UR7 ;  /* 0x0000000700067c82 */ /* 0x000fe20008000000 */
[----:B------:R-:W-:Y:S01]  /*4210*/  UMOV UR34, UR9 ;  /* 0x0000000900227c82 */ /* 0x000fe20008000000 */
[----:B------:R-:W-:Y:S02]  /*4220*/  UISETP.GE.AND UP0, UPT, UR42, 0x1, UPT ;  /* 0x000000012a00788c */ /* 0x000fe4000bf06270 */
[----:B------:R-:W-:Y:S01]  /*4230*/  UISETP.NE.AND UP4, UPT, UR42, 0x1, UPT ;  /* 0x000000012a00788c */ /* 0x000fe2000bf85270 */
[----:B------:R-:W1:Y:S01]  /*4240*/  LDCU.64 UR22, c[0x0][0xb28] ;  /* 0x00016500ff1677ac */ /* 0x000e620008000a00 */
[----:B------:R-:W-:-:S02]  /*4250*/  UISETP.NE.AND UP6, UPT, UR15, 0x1, UPT ;  /* 0x000000010f00788c */ /* 0x000fc4000bfc5270 */
[----:B------:R-:W-:Y:S02]  /*4260*/  UISETP.NE.AND UP5, UPT, UR30, 0x1, UPT ;  /* 0x000000011e00788c */ /* 0x000fe4000bfa5270 */
[----:B------:R-:W-:Y:S02]  /*4270*/  UIADD3 UR17, UPT, UPT, UR21, 0x80, URZ ;  /* 0x0000008015117890 */ /* 0x000fe4000fffe0ff */
[----:B------:R-:W-:Y:S02]  /*4280*/  UPRMT UR33, UR45, 0x654, UR33 ;  /* 0x000006542d217896 */ /* 0x000fe40008000021 */
[----:B------:R-:W-:Y:S02]  /*4290*/  USHF.R.U32.HI UR35, URZ, UR29, UR6 ;  /* 0x0000001dff237299 */ /* 0x000fe40008011606 */
[----:B--2---:R-:W-:Y:S02]  /*42a0*/  USHF.R.U32.HI UR34, URZ, UR38, UR34 ;  /* 0x00000026ff227299 */ /* 0x004fe40008011622 */
[----:B------:R-:W-:-:S11]  /*42b0*/  UISETP.NE.AND UP2, UPT, UR4, 0x1, UPT ;  /* 0x000000010400788c */ /* 0x000fd6000bf45270 */
.L_x_88:
[C---:B------:R-:W-:Y:S02]  /*42c0*/  LEA R12, R14.reuse, UR21, 0x3 ;  /* 0x000000150e0c7c11 */ /* 0x040fe4000f8e18ff */
[----:B------:R-:W-:Y:S02]  /*42d0*/  SHF.L.U32 R0, R13, 0x1f, RZ ;  /* 0x0000001f0d007819 */ /* 0x000fe400000006ff */
[----:B------:R-:W-:Y:S02]  /*42e0*/  LEA R8, R14, UR21, 0x4 ;  /* 0x000000150e087c11 */ /* 0x000fe4000f8e20ff */
[----:B--2---:R-:W2:Y:S02]  /*42f0*/  SYNCS.PHASECHK.TRANS64.TRYWAIT P0, [R12+URZ+0xb0], R0 ;  /* 0x0000b0000c0075a7 */ /* 0x004ea400080011ff */
[----:B--2---:R-:W-:Y:S05]  /*4300*/  @!P0 BRA `(.L_x_80) ;  /* 0x00000040001c8947 */ /* 0x004fea0003800000 */
.L_x_152:
[----:B------:R-:W3:Y:S01]  /*4310*/  LDS.128 R8, [R8+0x140] ;  /* 0x0001400008087984 */ /* 0x000ee20000000c00 */
[----:B------:R-:W-:Y:S01]  /*4320*/  UISETP.GE.AND UP0, UPT, UR42, 0x1, UPT ;  /* 0x000000012a00788c */ /* 0x000fe2000bf06270 */
[----:B------:R-:W-:Y:S01]  /*4330*/  @!PT LDS RZ, [RZ] ;  /* 0x00000000fffff984 */ /* 0x000fe20000000800 */
[----:B------:R-:W-:Y:S01]  /*4340*/  @!PT LDS RZ, [RZ] ;  /* 0x00000000fffff984 */ /* 0x000fe20000000800 */
[----:B------:R-:W-:Y:S01]  /*4350*/  @!PT LDS RZ, [RZ] ;  /* 0x00000000fffff984 */ /* 0x000fe20000000800 */
[----:B------:R-:W-:Y:S01]  /*4360*/  @!PT LDS RZ, [RZ] ;  /* 0x00000000fffff984 */ /* 0x000fe20000000800 */
[----:B------:R1:W-:Y:S06]  /*4370*/  MEMBAR.ALL.CTA ;  /* 0x0000000000007992 */ /* 0x0003ec0000008000 */
[----:B-1----:R-:W1:Y:S01]  /*4380*/  FENCE.VIEW.ASYNC.S ;  /* 0x00000000000073c6 */ /* 0x002e620000000000 */
[----:B---3--:R-:W-:Y:S11]  /*4390*/  LOP3.LUT P0, RZ, R10, 0x1, RZ, 0xc0, !PT ;  /* 0x000000010aff7812 */ /* 0x008ff6000780c0ff */
[----:B------:R-:W-:Y:S02]  /*43a0*/  @!UPT UIADD3 URZ, UPT, UPT, URZ, URZ, URZ ;  /* 0x000000fffffff290 */ /* 0x000fe4000fffe0ff */
[----:B-1----:R-:W-:Y:S01]  /*43b0*/  VOTEU.ANY UP1, P0 ;  /* 0x0000000000ff7886 */ /* 0x002fe20000020100 */
[----:B------:R-:W-:Y:S11]  /*43c0*/  PLOP3.LUT P0, PT, PT, PT, UP1, 0x80, 0x8 ;  /* 0x000000000008781c */ /* 0x000ff60003f0f018 */
[----:B------:R-:W-:Y:S02]  /*43d0*/  @!UPT UIADD3 URZ, UPT, UPT, URZ, URZ, URZ ;  /* 0x000000fffffff290 */ /* 0x000fe4000fffe0ff */
[----:B--2---:R-:W-:Y:S02]  /*43e0*/  @P0 SHF.R.U32.HI R0, RZ, 0x10, R9 ;  /* 0x00000010ff000819 */ /* 0x004fe40000011609 */
[----:B------:R-:W-:Y:S02]  /*43f0*/  @P0 MOV R6, R8 ;  /* 0x0000000800060202 */ /* 0x000fe40000000f00 */
[----:B------:R-:W-:Y:S01]  /*4400*/  @P0 R2UR UR4, R0 ;  /* 0x00000000000402ca */ /* 0x000fe200000e0000 */
[----:B------:R-:W-:Y:S01]  /*4410*/  VIADD R0, R12, 0xc0 ;  /* 0x000000c00c007836 */ /* 0x000fe20000000000 */
[----:B------:R-:W-:Y:S02]  /*4420*/  @P0 LOP3.LUT R8, R9, 0xffff, RZ, 0xc0, !PT ;  /* 0x0000ffff09080812 */ /* 0x000fe400078ec0ff */
[----:B------:R-:W-:Y:S02]  /*4430*/  @P0 R2UR UR6, R6 ;  /* 0x00000000060602ca */ /* 0x000fe400000e0000 */
[----:B------:R-:W-:Y:S02]  /*4440*/  PRMT R0, RZ, 0x654, R0 ;  /* 0x00000654ff007816 */ /* 0x000fe40000000000 */
[----:B------:R-:W-:Y:S02]  /*4450*/  @P0 R2UR UR5, R8 ;  /* 0x00000000080502ca */ /* 0x000fe400000e0000 */
[----:B------:R1:W-:Y:S03]  /*4460*/  SYNCS.ARRIVE.TRANS64.RED.A1T0 RZ, [R0+URZ], RZ ;  /* 0x000000ff00ff79a7 */ /* 0x0003e600081004ff */
[----:B------:R-:W-:Y:S04]  /*4470*/  @UP1 UMOV UR26, UR4 ;  /* 0x00000004001a1c82 */ /* 0x000fe80008000000 */
[----:B------:R-:W-:Y:S04]  /*4480*/  @UP1 UMOV UR14, UR6 ;  /* 0x00000006000e1c82 */ /* 0x000fe80008000000 */
[----:B------:R-:W-:Y:S01]  /*4490*/  @UP1 UMOV UR13, UR5 ;  /* 0x00000005000d1c82 */ /* 0x000fe20008000000 */
[----:B------:R-:W-:Y:S05]  /*44a0*/  BRA.U !UP0, `(.L_x_81) ;  /* 0x0000000108a47547 */ /* 0x000fea000b800000 */
[----:B------:R-:W-:Y:S02]  /*44b0*/  UIMAD.WIDE.U32 UR8, UR13, UR31, URZ ;  /* 0x0000001f0d0872a5 */ /* 0x000fe4000f8e00ff */
[----:B------:R-:W-:Y:S02]  /*44c0*/  UIMAD.WIDE.U32 UR10, UR14, UR28, URZ ;  /* 0x0000001c0e0a72a5 */ /* 0x000fe4000f8e00ff */
[----:B------:R-:W-:Y:S02]  /*44d0*/  USEL UR4, UR27, UR34, !UP5 ;  /* 0x000000221b047287 */ /* 0x000fe4000e800000 */
[----:B------:R-:W-:Y:S02]  /*44e0*/  USEL UR7, UR32, UR35, !UP6 ;  /* 0x0000002320077287 */ /* 0x000fe4000f000000 */
[----:B------:R-:W-:Y:S02]  /*44f0*/  UIMAD.WIDE.U32 UR18, UR4, UR22, URZ ;  /* 0x00000016041272a5 */ /* 0x000fe4000f8e00ff */
[----:B------:R-:W-:Y:S01]  /*4500*/  UIMAD.WIDE.U32 UR24, UR7, UR22, URZ ;  /* 0x00000016071872a5 */ /* 0x000fe2000f8e00ff */
[----:B------:R-:W-:Y:S02]  /*4510*/  UMOV UR5, UR9 ;  /* 0x0000000900057c82 */ /* 0x000fe40008000000 */
[----:B------:R-:W-:Y:S03]  /*4520*/  USHF.R.U32.HI UR6, URZ, UR38, UR5 ;  /* 0x00000026ff067299 */ /* 0x000fe60008011605 */
[----:B------:R-:W-:Y:S01]  /*4530*/  UMOV UR5, UR11 ;  /* 0x0000000b00057c82 */ /* 0x000fe20008000000 */
[----:B------:R-:W-:Y:S02]  /*4540*/  USEL UR6, UR13, UR6, !UP5 ;  /* 0x000000060d067287 */ /* 0x000fe4000e800000 */
[----:B------:R-:W-:Y:S02]  /*4550*/  USHF.R.U32.HI UR8, URZ, UR29, UR5 ;  /* 0x0000001dff087299 */ /* 0x000fe40008011605 */
[----:B------:R-:W-:Y:S01]  /*4560*/  UIMAD.WIDE.U32 UR10, UR6, UR22, URZ ;  /* 0x00000016060a72a5 */ /* 0x000fe2000f8e00ff */
[----:B------:R-:W-:Y:S02]  /*4570*/  UMOV UR5, UR19 ;  /* 0x0000001300057c82 */ /* 0x000fe40008000000 */
[----:B------:R-:W-:Y:S03]  /*4580*/  @UP4 USHF.R.U32.HI UR4, URZ, UR23, UR5 ;  /* 0x00000017ff044299 */ /* 0x000fe60008011605 */
[----:B------:R-:W-:Y:S01]  /*4590*/  UMOV UR5, UR25 ;  /* 0x0000001900057c82 */ /* 0x000fe20008000000 */
[----:B------:R-:W-:Y:S02]  /*45a0*/  UIMAD UR4, UR42, UR4, URZ ;  /* 0x000000042a0472a4 */ /* 0x000fe4000f8e02ff */
[----:B------:R-:W-:Y:S02]  /*45b0*/  @UP4 USHF.R.U32.HI UR7, URZ, UR23, UR5 ;  /* 0x00000017ff074299 */ /* 0x000fe40008011605 */
[----:B------:R-:W-:Y:S02]  /*45c0*/  USEL UR5, UR14, UR8, !UP6 ;  /* 0x000000080e057287 */ /* 0x000fe4000f000000 */
[----:B------:R-:W-:Y:S02]  /*45d0*/  UIMAD UR8, UR42, UR7, URZ ;  /* 0x000000072a0872a4 */ /* 0x000fe4000f8e02ff */
[----:B------:R-:W-:Y:S03]  /*45e0*/  UISETP.GE.AND UP0, UPT, UR6, UR4, UPT ;  /* 0x000000040600728c */ /* 0x000fe6000bf06270 */
[----:B------:R-:W-:Y:S01]  /*45f0*/  UMOV UR4, UR11 ;  /* 0x0000000b00047c82 */ /* 0x000fe20008000000 */
[----:B------:R-:W-:Y:S02]  /*4600*/  UISETP.GE.OR UP0, UPT, UR5, UR8, UP0 ;  /* 0x000000080500728c */ /* 0x000fe40008706670 */
[----:B------:R-:W-:Y:S02]  /*4610*/  USHF.R.U32.HI UR4, URZ, UR23, UR4 ;  /* 0x00000017ff047299 */ /* 0x000fe40008011604 */
[----:B------:R-:W-:Y:S02]  /*4620*/  UIMAD.WIDE.U32 UR8, UR5, UR22, URZ ;  /* 0x00000016050872a5 */ /* 0x000fe4000f8e00ff */
[----:B------:R-:W-:Y:S04]  /*4630*/  USEL UR10, UR6, UR4, !UP4 ;  /* 0x00000004060a7287 */ /* 0x000fe8000e000000 */
[----:B------:R-:W-:Y:S01]  /*4640*/  UIADD3 UR11, UPT, UPT, -UR10, URZ, URZ ;  /* 0x000000ff0a0b7290 */ /* 0x000fe2000fffe1ff */
[----:B------:R-:W-:Y:S02]  /*4650*/  @!UP0 UMOV UR4, UR9 ;  /* 0x0000000900048c82 */ /* 0x000fe40008000000 */
[----:B------:R-:W-:Y:S02]  /*4660*/  @!UP0 USHF.R.U32.HI UR4, URZ, UR23, UR4 ;  /* 0x00000017ff048299 */ /* 0x000fe40008011604 */
[----:B------:R-:W-:Y:S02]  /*4670*/  UIMAD UR8, UR42, UR11, UR6 ;  /* 0x0000000b2a0872a4 */ /* 0x000fe4000f8e0206 */
[----:B------:R-:W-:Y:S04]  /*4680*/  @!UP0 USEL UR4, UR5, UR4, !UP4 ;  /* 0x0000000405048287 */ /* 0x000fe8000e000000 */
[----:B------:R-:W-:Y:S02]  /*4690*/  @!UP0 UIMAD UR8, UR7, UR8, UR4 ;  /* 0x00000008070882a4 */ /* 0x000fe4000f8e0204 */
[----:B------:R-:W-:Y:S02]  /*46a0*/  @!UP0 UIADD3 UR9, UPT, UPT, UR10, -UR4, URZ ;  /* 0x800000040a098290 */ /* 0x000fe4000fffe0ff */
[----:B------:R-:W-:Y:S02]  /*46b0*/  UIADD3 UR4, UPT, UPT, -UR5, URZ, URZ ;  /* 0x000000ff05047290 */ /* 0x000fe4000fffe1ff */
[----:B------:R-:W-:Y:S02]  /*46c0*/  UIADD3 UR7, UPT, UPT, -UR6, URZ, URZ ;  /* 0x000000ff06077290 */ /* 0x000fe4000fffe1ff */
[----:B------:R-:W-:Y:S02]  /*46d0*/  @!UP0 UIMAD UR6, UR9, UR42, UR5 ;  /* 0x0000002a090682a4 */ /* 0x000fe4000f8e0205 */
[----:B------:R-:W-:Y:S02]  /*46e0*/  UIMAD UR14, UR15, UR4, UR14 ;  /* 0x000000040f0e72a4 */ /* 0x000fe4000f8e020e */
[----:B------:R-:W-:Y:S01]  /*46f0*/  UIMAD UR13, UR30, UR7, UR13 ;  /* 0x000000071e0d72a4 */ /* 0x000fe2000f8e020d */
[----:B------:R-:W-:Y:S02]  /*4700*/  @!UP0 UMOV UR5, UR8 ;  /* 0x0000000800058c82 */ /* 0x000fe40008000000 */
[----:B------:R-:W-:Y:S02]  /*4710*/  UIMAD UR14, UR5, UR15, UR14 ;  /* 0x0000000f050e72a4 */ /* 0x000fe4000f8e020e */
[----:B------:R-:W-:Y:S11]  /*4720*/  UIMAD UR13, UR6, UR30, UR13 ;  /* 0x0000001e060d72a4 */ /* 0x000ff6000f8e020d */
[----:B------:R-:W-:Y:S01]  /*4730*/  @!UPT UIADD3 URZ, UPT, UPT, URZ, URZ, URZ ;  /* 0x000000fffffff290 */ /* 0x000fe2000fffe0ff */
.L_x_81:
[----:B------:R-:W2:Y:S01]  /*4740*/  @!UP2 LDCU.128 UR8, c[0x0][0xb10] ;  /* 0x00016200ff08a7ac */ /* 0x000ea20008000c00 */
[C---:B----4-:R-:W-:Y:S02]  /*4750*/  ISETP.NE.U32.AND P1, PT, R4.reuse, RZ, PT ;  /* 0x000000ff0400720c */ /* 0x050fe40003f25070 */
[----:B------:R-:W-:Y:S02]  /*4760*/  ISETP.NE.U32.AND P0, PT, R4, RZ, PT ;  /* 0x000000ff0400720c */ /* 0x000fe40003f05070 */
[C---:B------:R-:W-:Y:S02]  /*4770*/  ISETP.NE.AND.EX P1, PT, R5.reuse, RZ, PT, P1 ;  /* 0x000000ff0500720c */ /* 0x040fe40003f25310 */
[----:B------:R-:W-:Y:S01]  /*4780*/  ISETP.NE.AND.EX P0, PT, R5, RZ, PT, P0 ;  /* 0x000000ff0500720c */ /* 0x000fe20003f05300 */
[----:B------:R-:W3:Y:S01]  /*4790*/  @!UP2 LDCU UR5, c[0x0][0xb0c] ;  /* 0x00016180ff05a7ac */ /* 0x000ee20008000800 */
[----:B------:R-:W-:Y:S01]  /*47a0*/  SHF.L.U32 R9, R15, 0x1f, RZ ;  /* 0x0000001f0f097819 */ /* 0x000fe200000006ff */
[----:B------:R-:W-:Y:S02]  /*47b0*/  USHF.L.U32 UR19, UR16, 0x6, URZ ;  /* 0x0000000610137899 */ /* 0x000fe400080006ff */
[----:B------:R-:W-:Y:S02]  /*47c0*/  USHF.L.U32 UR18, UR20, 0x7, URZ ;  /* 0x0000000714127899 */ /* 0x000fe400080006ff */
[----:B--2---:R-:W-:Y:S07]  /*47d0*/  UIMAD.WIDE.U32 UR6, UR14, UR8, URZ ;  /* 0x000000080e0672a5 */ /* 0x004fee000f8e00ff */
[----:B------:R-:W-:Y:S01]  /*47e0*/  @!UP2 UMOV UR4, UR7 ;  /* 0x000000070004ac82 */ /* 0x000fe20008000000 */
[----:B---3--:R-:W-:Y:S02]  /*47f0*/  @!UP2 UISETP.NE.AND UP0, UPT, UR5, 0x1, UPT ;  /* 0x000000010500a88c */ /* 0x008fe4000bf05270 */
[----:B------:R-:W-:Y:S02]  /*4800*/  @!UP2 USHF.R.U32.HI UR4, URZ, UR9, UR4 ;  /* 0x00000009ff04a299 */ /* 0x000fe40008011604 */
[----:B------:R-:W-:Y:S02]  /*4810*/  UIMAD.WIDE.U32 UR6, UR13, UR11, URZ ;  /* 0x0000000b0d0672a5 */ /* 0x000fe4000f8e00ff */
[----:B------:R-:W-:Y:S02]  /*4820*/  @!UP2 USEL UR8, UR14, UR4, !UP0 ;  /* 0x000000040e08a287 */ /* 0x000fe4000c000000 */
[----:B------:R-:W-:Y:S03]  /*4830*/  @!UP2 UISETP.NE.AND UP0, UPT, UR10, 0x1, UPT ;  /* 0x000000010a00a88c */ /* 0x000fe6000bf05270 */
[----:B------:R-:W-:Y:S02]  /*4840*/  @!UP2 UMOV UR6, UR7 ;  /* 0x000000070006ac82 */ /* 0x000fe40008000000 */
[----:B------:R-:W2:Y:S02]  /*4850*/  @!UP2 LDCU UR4, c[0x0][0xb20] ;  /* 0x00016400ff04a7ac */ /* 0x000ea40008000800 */
[----:B--2---:R-:W-:Y:S04]  /*4860*/  @!UP2 USHF.R.U32.HI UR6, URZ, UR4, UR6 ;  /* 0x00000004ff06a299 */ /* 0x004fe80008011606 */
[----:B------:R-:W-:Y:S04]  /*4870*/  @!UP2 USEL UR6, UR13, UR6, !UP0 ;  /* 0x000000060d06a287 */ /* 0x000fe8000c000000 */
[----:B------:R-:W-:Y:S02]  /*4880*/  @!UP2 UIADD3 UR4, UPT, UPT, -UR8, UR6, URZ ;  /* 0x000000060804a290 */ /* 0x000fe4000fffe1ff */
[----:B------:R-:W-:Y:S02]  /*4890*/  @!UP2 UIADD3 UR6, UPT, UPT, UR8, -UR6, URZ ;  /* 0x800000060806a290 */ /* 0x000fe4000fffe0ff */
[----:B------:R-:W-:Y:S02]  /*48a0*/  @!UP2 UIMAD UR14, UR4, UR5, UR14 ;  /* 0x00000005040ea2a4 */ /* 0x000fe4000f8e020e */
[----:B------:R-:W-:Y:S01]  /*48b0*/  @!UP2 UIMAD UR13, UR6, UR10, UR13 ;  /* 0x0000000a060da2a4 */ /* 0x000fe2000f8e020d */
[----:B------:R-:W-:Y:S11]  /*48c0*/  BRA.U UP3, `(.L_x_82) ;  /* 0x0000000103107547 */ /* 0x000ff6000b800000 */
[----:B------:R-:W-:Y:S04]  /*48d0*/  MOV R6, UR37 ;  /* 0x0000002500067c02 */ /* 0x000fe80008000f00 */
[----:B------:R-:W-:Y:S04]  /*48e0*/  SHF.L.U32 R6, R6, 0x1f, RZ ;  /* 0x0000001f06067819 */ /* 0x000fe800000006ff */
[----:B------:R-:W2:Y:S02]  /*48f0*/  SYNCS.PHASECHK.TRANS64.TRYWAIT P2, [UR21+0xa8], R6 ;  /* 0x0000a806ff0075a7 */ /* 0x000ea40008041115 */
[----:B--2---:R-:W-:Y:S05]  /*4900*/  @!P2 BRA `(.L_x_83) ;  /* 0x0000003800b0a947 */ /* 0x004fea0003800000 */
.L_x_82:
[----:B------:R-:W-:Y:S05]  /*4910*/  @!P1 BRA `(.L_x_84) ;  /* 0x0000000000309947 */ /* 0x000fea0003800000 */
[----:B------:R-:W-:Y:S01]  /*4920*/  ISETP.NE.U32.AND P1, PT, R2, RZ, PT ;  /* 0x000000ff0200720c */ /* 0x000fe20003f25070 */
[----:B------:R-:W2:Y:S01]  /*4930*/  LDCU.64 UR4, c[0x0][0x358] ;  /* 0x00006b00ff0477ac */ /* 0x000ea20008000a00 */
[----:B------:R-:W-:Y:S02]  /*4940*/  IMAD.MOV.U32 R74, RZ, RZ, 0x1 ;  /* 0x00000001ff4a7424 */ /* 0x000fe400078e00ff */
[----:B------:R-:W-:Y:S11]  /*4950*/  ISETP.NE.AND.EX P1, PT, R3, RZ, PT, P1 ;  /* 0x000000ff0300720c */ /* 0x000ff60003f25310 */
[----:B------:R-:W-:Y:S02]  /*4960*/  @!UPT UIADD3 URZ, UPT, UPT, URZ, URZ, URZ ;  /* 0x000000fffffff290 */ /* 0x000fe4000fffe0ff */
[----:B------:R-:W3:Y:S01]  /*4970*/  @P1 LDC.64 R10, c[0x0][0x888] ;  /* 0x00022200ff0a1b82 */ /* 0x000ee20000000a00 */
[----:B-1----:R-:W-:Y:S04]  /*4980*/  @P1 IMAD R0, R4, UR36, RZ ;  /* 0x0000002404001c24 */ /* 0x002fe8000f8e02ff */
[----:B---3--:R-:W-:Y:S04]  /*4990*/  @P1 IMAD.WIDE R10, R0, 0x4, R10 ;  /* 0x00000004000a1825 */ /* 0x008fe800078e020a */
[----:B------:R-:W-:Y:S01]  /*49a0*/  HFMA2 R0, -RZ, RZ, 0, 5.9604644775390625e-08 ;  /* 0x00000001ff007431 */ /* 0x000fe200000001ff */
[----:B--2--5:R2:W5:Y:S04]  /*49b0*/  @P1 LDG.E R40, desc[UR4][R10.64] ;  /* 0x000000040a281981 */ /* 0x024568000c1e1900 */
[----:B------:R-:W-:Y:S01]  /*49c0*/  @!P1 PRMT R74, R0, 0x7610, R74 ;  /* 0x00007610004a9816 */ /* 0x000fe2000000004a */
[----:B--2---:R-:W3:Y:S06]  /*49d0*/  @!P1 LDC R40, c[0x0][0x880] ;  /* 0x00022000ff289b82 */ /* 0x004eec0000000800 */
.L_x_84:
[----:B---3-5:R-:W-:Y:S01]  /*49e0*/  @!P0 ISETP.EQ.AND P1, PT, R40, RZ, PT ;  /* 0x000000ff2800820c */ /* 0x028fe20003f22270 */
[----:B------:R-:W-:Y:S01]  /*49f0*/  @!UPT UIADD3 URZ, UPT, UPT, URZ, URZ, URZ ;  /* 0x000000fffffff290 */ /* 0x000fe2000fffe0ff */
[----:B------:R-:W-:Y:S11]  /*4a00*/  @!P0 BRA `(.L_x_85) ;  /* 0x0000000000188947 */ /* 0x000ff60003800000 */
[----:B------:R-:W-:Y:S02]  /*4a10*/  LOP3.LUT P0, RZ, R74, 0xff, RZ, 0xc0, !PT ;  /* 0x000000ff4aff7812 */ /* 0x000fe4000780c0ff */
[----:B------:R-:W-:Y:S04]  /*4a20*/  ISETP.NE.U32.AND P1, PT, R2, RZ, PT ;  /* 0x000000ff0200720c */ /* 0x000fe80003f25070 */
[----:B------:R-:W-:Y:S04]  /*4a30*/  ISETP.NE.AND.EX P1, PT, R3, RZ, PT, P1 ;  /* 0x000000ff0300720c */ /* 0x000fe80003f25310 */
[----:B------:R-:W-:Y:S03]  /*4a40*/  PLOP3.LUT P1, PT, P1, PT, PT, 0x8, 0x80 ;  /* 0x000000000080781c */ /* 0x000fe60000f2e170 */
[----:B------:R-:W-:Y:S11]  /*4a50*/  @P0 ISETP.EQ.AND P1, PT, R40, RZ, PT ;  /* 0x000000ff2800020c */ /* 0x000ff60003f22270 */
[----:B------:R-:W-:Y:S02]  /*4a60*/  @!UPT UIADD3 URZ, UPT, UPT, URZ, URZ, URZ ;  /* 0x000000fffffff290 */ /* 0x000fe4000fffe0ff */
.L_x_85:
[----:B------:R-:W2:Y:S01]  /*4a70*/  SYNCS.PHASECHK.TRANS64.TRYWAIT P2, [UR21+0x90], R9 ;  /* 0x00009009ff0075a7 */ /* 0x000ea20008041115 */
[----:B------:R-:W-:Y:S04]  /*4a80*/  ELECT P0, URZ, PT ;  /* 0x0000000000ff782f */ /* 0x000fe80003800000 */
[----:B------:R-:W-:Y:S11]  /*4a90*/  PLOP3.LUT P1, PT, P1, P0, PT, 0xf2, 0x2f ;  /* 0x00000000002f781c */ /* 0x000ff60000f21e72 */
[----:B------:R-:W-:Y:S02]  /*4aa0*/  @!UPT UIADD3 URZ, UPT, UPT, URZ, URZ, URZ ;  /* 0x000000fffffff290 */ /* 0x000fe4000fffe0ff */
[----:B------:R-:W-:Y:S05]  /*4ab0*/  @!P1 IADD3 R8, P0, PT, R16, 0x580, RZ ;  /* 0x0000058010089810 */ /* 0x000fea0007f1e0ff */
[----:B-1----:R-:W-:Y:S01]  /*4ac0*/  @!P1 IMAD.X R6, RZ, RZ, R17, P0 ;  /* 0x000000ffff069224 */ /* 0x002fe200000e0611 */
[----:B--2---:R-:W-:Y:S07]  /*4ad0*/  @!P2 BRA `(.L_x_86) ;  /* 0x000000380054a947 */ /* 0x004fee0003800000 */
.L_x_155:
[----:B------:R-:W-:Y:S01]  /*4ae0*/  @!P1 R2UR UR5, R8 ;  /* 0x00000000080592ca */ /* 0x000fe200000e0000 */
[----:B------:R-:W-:Y:S01]  /*4af0*/  VOTEU.ALL UP0, P1 ;  /* 0x0000000000ff7886 */ /* 0x000fe20000800000 */
[----:B------:R-:W-:Y:S01]  /*4b00*/  @!P1 R2UR UR4, R6 ;  /* 0x00000000060492ca */ /* 0x000fe200000e0000 */
[----:B-1----:R-:W-:Y:S01]  /*4b10*/  @!P1 IMAD.MOV.U32 R0, RZ, RZ, 0x1000 ;  /* 0x00001000ff009424 */ /* 0x002fe200078e00ff */
[----:B------:R-:W-:Y:S01]  /*4b20*/  UMOV UR8, 0x0 ;  /* 0x0000000000087882 */ /* 0x000fe20000000000 */
[----:B------:R-:W-:Y:S01]  /*4b30*/  UMOV UR9, 0x10000000 ;  /* 0x1000000000097882 */ /* 0x000fe20000000000 */
[----:B------:R-:W-:Y:S01]  /*4b40*/  @!UP0 UIADD3 UR16, UPT, UPT, UR21, 0x200, URZ ;  /* 0x0000020015108890 */ /* 0x000fe2000fffe0ff */
[----:B------:R-:W-:Y:S01]  /*4b50*/  VIADD R14, R14, 0x1 ;  /* 0x000000010e0e7836 */ /* 0x000fe20000000000 */
[----:B------:R-:W-:Y:S01]  /*4b60*/  VOTEU.ALL UP0, P1 ;  /* 0x0000000000ff7886 */ /* 0x000fe20000800000 */
[----:B------:R-:W-:Y:S01]  /*4b70*/  UMOV UR20, UR36 ;  /* 0x0000002400147c82 */ /* 0x000fe20008000000 */
[----:B------:R-:W-:Y:S03]  /*4b80*/  UPRMT UR6, UR45, 0x654, UR17 ;  /* 0x000006542d067896 */ /* 0x000fe60008000011 */
[----:B------:R-:W-:Y:S02]  /*4b90*/  IMAD.U32 R10, RZ, RZ, UR5 ;  /* 0x00000005ff0a7e24 */ /* 0x000fe4000f8e00ff */
[----:B------:R-:W-:Y:S03]  /*4ba0*/  IMAD.U32 R11, RZ, RZ, UR4 ;  /* 0x00000004ff0b7e24 */ /* 0x000fe6000f8e00ff */
[----:B------:R-:W-:Y:S02]  /*4bb0*/  @!P1 R2UR UR4, R10 ;  /* 0x000000000a0492ca */ /* 0x000fe400000e0000 */
[----:B------:R-:W-:Y:S11]  /*4bc0*/  @!P1 R2UR UR5, R11 ;  /* 0x000000000b0592ca */ /* 0x000ff600000e0000 */
[----:B------:R-:W-:Y:S02]  /*4bd0*/  @!UPT UIADD3 URZ, UPT, UPT, URZ, URZ, URZ ;  /* 0x000000fffffff290 */ /* 0x000fe4000fffe0ff */
[----:B------:R1:W-:Y:S01]  /*4be0*/  @!UP0 UTMALDG.3D [UR16], [UR4], desc[UR8] ;  /* 0x00000810040085b4 */ /* 0x0003e20008011000 */
[----:B------:R1:W-:Y:S01]  /*4bf0*/  @!P1 SYNCS.ARRIVE.TRANS64.RED.A0TR RZ, [UR21+0x80], R0 ;  /* 0x00008000ffff99a7 */ /* 0x0003e20008300415 */
[----:B------:R-:W-:Y:S01]  /*4c00*/  SYNCS.ARRIVE.TRANS64.RED.A1T0 RZ, [UR6], RZ ;  /* 0x000000ffffff79a7 */ /* 0x000fe20008100406 */
[----:B------:R-:W2:Y:S02]  /*4c10*/  SYNCS.PHASECHK.TRANS64.TRYWAIT P0, [UR21+0x98], R9 ;  /* 0x00009809ff0075a7 */ /* 0x000ea40008001115 */
[----:B-12---:R-:W-:Y:S05]  /*4c20*/  @!P0 BRA `(.L_x_87) ;  /* 0x0000003800188947 */ /* 0x006fea0003800000 */
.L_x_157:
[----:B------:R-:W-:Y:S01]  /*4c30*/  @!P1 IADD3 R6, P0, PT, R16, 0x580, RZ ;  /* 0x0000058010069810 */ /* 0x000fe20007f1e0ff */
[----:B------:R-:W-:Y:S01]  /*4c40*/  VOTEU.ALL UP0, P1 ;  /* 0x0000000000ff7886 */ /* 0x000fe20000800000 */
[----:B------:R-:W-:Y:S01]  /*4c50*/  UMOV UR6, 0x0 ;  /* 0x0000000000067882 */ /* 0x000fe20000000000 */
[----:B------:R-:W-:Y:S01]  /*4c60*/  UMOV UR7, 0x10000000 ;  /* 0x1000000000077882 */ /* 0x000fe20000000000 */
[----:B------:R-:W-:Y:S01]  /*4c70*/  @!P1 R2UR UR5, R6 ;  /* 0x00000000060592ca */ /* 0x000fe200000e0000 */
[----:B-1----:R-:W-:Y:S01]  /*4c80*/  @!P1 IMAD.X R0, RZ, RZ, R17, P0 ;  /* 0x000000ffff009224 */ /* 0x002fe200000e0611 */
[----:B------:R-:W-:Y:S01]  /*4c90*/  @!UP0 UIADD3 UR10, UPT, UPT, UR18, 0x40, URZ ;  /* 0x00000040120a8890 */ /* 0x000fe2000fffe0ff */
[----:B------:R-:W-:Y:S01]  /*4ca0*/  R2UR UR16, R76 ;  /* 0x000000004c1072ca */ /* 0x000fe200000e0000 */
[----:B------:R-:W-:Y:S01]  /*4cb0*/  @!UP0 UIADD3 UR8, UPT, UPT, UR21, 0x1200, URZ ;  /* 0x0000120015088890 */ /* 0x000fe2000fffe0ff */
[----:B------:R-:W-:Y:S01]  /*4cc0*/  ISETP.NE.AND P0, PT, R14, 0x2, PT ;  /* 0x000000020e00780c */ /* 0x000fe20003f05270 */
[----:B------:R-:W-:Y:S01]  /*4cd0*/  @!UP0 UIADD3 UR9, UPT, UPT, UR21, 0x88, URZ ;  /* 0x0000008815098890 */ /* 0x000fe2000fffe0ff */
[----:B------:R-:W-:Y:S01]  /*4ce0*/  @!P1 R2UR UR4, R0 ;  /* 0x00000000000492ca */ /* 0x000fe200000e0000 */
[----:B------:R-:W-:Y:S01]  /*4cf0*/  VOTEU.ALL UP0, P1 ;  /* 0x0000000000ff7886 */ /* 0x000fe20000800000 */
[----:B------:R-:W-:Y:S01]  /*4d00*/  UMOV UR11, UR19 ;  /* 0x00000013000b7c82 */ /* 0x000fe20008000000 */
[----:B------:R-:W-:Y:S01]  /*4d10*/  UMOV UR12, UR36 ;  /* 0x00000024000c7c82 */ /* 0x000fe20008000000 */
[----:B------:R-:W-:Y:S01]  /*4d20*/  SEL R0, RZ, 0x1, P0 ;  /* 0x00000001ff007807 */ /* 0x000fe20000000000 */
[----:B------:R-:W-:Y:S01]  /*4d30*/  UIADD3 UR20, UPT, UPT, UR13, UR63, URZ ;  /* 0x0000003f0d147290 */ /* 0x000fe2000fffe0ff */
[----:B------:R-:W-:Y:S01]  /*4d40*/  IMAD.U32 R8, RZ, RZ, UR5 ;  /* 0x00000005ff087e24 */ /* 0x000fe2000f8e00ff */
[----:B------:R-:W-:Y:S01]  /*4d50*/  LOP3.LUT R15, R15, 0x1, RZ, 0x3c, !PT ;  /* 0x000000010f0f7812 */ /* 0x000fe200078e3cff */
[----:B------:R-:W-:Y:S01]  /*4d60*/  UPLOP3.LUT UP3, UPT, UPT, UPT, UPT, 0x80, 0x8 ;  /* 0x000000000008789c */ /* 0x000fe20003f6f070 */
[----:B------:R-:W-:Y:S01]  /*4d70*/  LOP3.LUT R13, R13, R0, RZ, 0x3c, !PT ;  /* 0x000000000d0d7212 */ /* 0x000fe200078e3cff */
[----:B------:R-:W-:Y:S01]  /*4d80*/  UIADD3 UR16, UPT, UPT, UR14, UR16, URZ ;  /* 0x000000100e107290 */ /* 0x000fe2000fffe0ff */
[----:B------:R-:W-:Y:S01]  /*4d90*/  SEL R14, R14, RZ, P0 ;  /* 0x000000ff0e0e7207 */ /* 0x000fe20000000000 */
[----:B------:R-:W-:Y:S01]  /*4da0*/  UMOV UR36, UR26 ;  /* 0x0000001a00247c82 */ /* 0x000fe20008000000 */
[----:B------:R-:W-:Y:S01]  /*4db0*/  IMAD.U32 R9, RZ, RZ, UR4 ;  /* 0x00000004ff097e24 */ /* 0x000fe2000f8e00ff */
[----:B------:R-:W-:Y:S04]  /*4dc0*/  @!P1 R2UR UR4, R8 ;  /* 0x00000000080492ca */ /* 0x000fe800000e0000 */
[----:B------:R-:W-:Y:S11]  /*4dd0*/  @!P1 R2UR UR5, R9 ;  /* 0x00000000090592ca */ /* 0x000ff600000e0000 */
[----:B------:R-:W-:Y:S02]  /*4de0*/  @!UPT UIADD3 URZ, UPT, UPT, URZ, URZ, URZ ;  /* 0x000000fffffff290 */ /* 0x000fe4000fffe0ff */
[----:B------:R2:W-:Y:S01]  /*4df0*/  @!UP0 UTMALDG.3D [UR8], [UR4], desc[UR6] ;  /* 0x00000608040085b4 */ /* 0x0005e20008011000 */
[----:B------:R2:W-:Y:S01]  /*4e00*/  @!P1 SYNCS.ARRIVE.TRANS64.RED.A0TR RZ, [UR21+0x88], R7 ;  /* 0x00008807ffff99a7 */ /* 0x0005e20008300415 */
[----:B------:R-:W-:Y:S01]  /*4e10*/  SYNCS.ARRIVE.TRANS64.RED.A1T0 RZ, [UR33], RZ ;  /* 0x000000ffffff79a7 */ /* 0x000fe20008100421 */
[----:B------:R-:W-:Y:S05]  /*4e20*/  BRA.U UP1, `(.L_x_88) ;  /* 0xfffffff501247547 */ /* 0x000fea000b83ffff */
[----:B------:R-:W-:-:S04]  /*4e30*/  SHF.L.U32 R2, R15, 0x1f, RZ ;  /* 0x0000001f0f027819 */ /* 0x000fc800000006ff */
[----:B------:R-:W1:Y:S02]  /*4e40*/  SYNCS.PHASECHK.TRANS64.TRYWAIT P0, [UR21+0x90], R2 ;  /* 0x00009002ff0075a7 */ /* 0x000e640008001115 */
[----:B-1----:R-:W-:Y:S05]  /*4e50*/  @!P0 BRA `(.L_x_89) ;  /* 0x0000003400a48947 */ /* 0x002fea0003800000 */
.L_x_159:
[----:B-1----:R-:W-:-:S07]  /*4e60*/  MOV R0, UR21 ;  /* 0x0000001500007c02 */ /* 0x002fce0008000f00 */
.L_x_90:
[----:B-1----:R-:W-:-:S04]  /*4e70*/  SHF.L.U32 R2, R15, 0x1f, RZ ;  /* 0x0000001f0f027819 */ /* 0x002fc800000006ff */
[----:B------:R1:W3:Y:S03]  /*4e80*/  SYNCS.PHASECHK.TRANS64.TRYWAIT P0, [R0+URZ+0x98], R2 ;  /* 0x00009802000075a7 */ /* 0x0002e600080011ff */
[----:B---3--:R-:W-:Y:S05]  /*4e90*/  @!P0 NANOSLEEP.SYNCS 0x989680 ;  /* 0x009896800000895d */ /* 0x008fea0003900000 */
[----:B------:R-:W3:Y:S02]  /*4ea0*/  @!P0 SYNCS.PHASECHK.TRANS64 P0, [R0+URZ+0x98], R2 ;  /* 0x00009802000085a7 */ /* 0x000ee400080010ff */
[----:B--23--:R-:W-:Y:S05]  /*4eb0*/  @P0 EXIT ;  /* 0x000000000000094d */ /* 0x00cfea0003800000 */
[----:B------:R-:W-:Y:S05]  /*4ec0*/  BRA `(.L_x_90) ;  /* 0xfffffffc00e87947 */ /* 0x000fea000383ffff */
.L_x_79:
[----:B------:R-:W-:-:S06]  /*4ed0*/  UISETP.GE.AND UP0, UPT, UR17, 0x4, UPT ;  /* 0x000000041100788c */ /* 0x000fcc000bf06270 */
[----:B------:R-:W-:-:S13]  /*4ee0*/  PLOP3.LUT P0, PT, PT, PT, UP0, 0x80, 0x8 ;  /* 0x000000000008781c */ /* 0x000fda0003f0f008 */
[----:B------:R-:W-:Y:S05]  /*4ef0*/  @!P0 EXIT ;  /* 0x000000000000894d */ /* 0x000fea0003800000 */
[----:B------:R-:W-:Y:S01]  /*4f00*/  BAR.SYNC.DEFER_BLOCKING 0x6, 0xa0 ;  /* 0x0182800000007b1d */ /* 0x000fe20000010000 */
[C---:B------:R-:W-:Y:S01]  /*4f10*/  IMAD.SHL.U32 R7, R84.reuse, 0x40, RZ ;  /* 0x0000004054077824 */ /* 0x040fe200078e00ff */
[C---:B------:R-:W-:Y:S01]  /*4f20*/  LOP3.LUT R86, R84.reuse, 0x60, RZ, 0xc0, !PT ;  /* 0x0000006054567812 */ /* 0x040fe200078ec0ff */
[C---:B------:R-:W-:Y:S01]  /*4f30*/  IMAD.SHL.U32 R4, R84.reuse, 0x20, RZ ;  /* 0x0000002054047824 */ /* 0x040fe200078e00ff */
[----:B------:R-:W-:Y:S01]  /*4f40*/  CS2R R82, SRZ ;  /* 0x0000000000527805 */ /* 0x000fe2000001ff00 */
[C---:B------:R-:W-:Y:S01]  /*4f50*/  IMAD.SHL.U32 R5, R84.reuse, 0x8, RZ ;  /* 0x0000000854057824 */ /* 0x040fe200078e00ff */
[----:B------:R-:W-:Y:S02]  /*4f60*/  UMOV UR44, 0x400 ;  /* 0x00000400002c7882 */ /* 0x000fe40000000000 */
[----:B------:R-:W1:Y:S01]  /*4f70*/  LDC.64 R72, c[0x0][0x8b0] ;  /* 0x00022c00ff487b82 */ /* 0x000e620000000a00 */
[----:B------:R-:W-:Y:S01]  /*4f80*/  ULEA UR44, UR45, UR44, 0x18 ;  /* 0x0000002c2d2c7291 */ /* 0x000fe2000f8ec0ff */
[----:B------:R-:W-:Y:S01]  /*4f90*/  LOP3.LUT R6, R7, 0x180, RZ, 0xc0, !PT ;  /* 0x0000018007067812 */ /* 0x000fe200078ec0ff */
[----:B------:R-:W-:Y:S01]  /*4fa0*/  IMAD.U32 R37, R84, 0x10000, RZ ;  /* 0x0001000054257824 */ /* 0x000fe200078e00ff */
[----:B------:R-:W-:Y:S01]  /*4fb0*/  LOP3.LUT R4, R4, 0xc00, RZ, 0xc0, !PT ;  /* 0x00000c0004047812 */ /* 0x000fe200078ec0ff */
[----:B------:R-:W-:Y:S01]  /*4fc0*/  UIADD3 UR4, UPT, UPT, UR44, 0x2200, URZ ;  /* 0x000022002c047890 */ /* 0x000fe2000fffe0ff */
[----:B------:R-:W-:Y:S01]  /*4fd0*/  LOP3.LUT R5, R6, 0x30, R5, 0xf8, !PT ;  /* 0x0000003006057812 */ /* 0x000fe200078ef805 */
[----:B------:R-:W-:Y:S01]  /*4fe0*/  IMAD.SHL.U32 R6, R84, 0x2, RZ ;  /* 0x0000000254067824 */ /* 0x000fe200078e00ff */
[----:B------:R-:W2:Y:S01]  /*4ff0*/  LDC.64 R70, c[0x0][0x8a8] ;  /* 0x00022a00ff467b82 */ /* 0x000ea20000000a00 */
[----:B------:R-:W-:Y:S01]  /*5000*/  LOP3.LUT R4, R4, 0x40, R7, 0xf8, !PT ;  /* 0x0000004004047812 */ /* 0x000fe200078ef807 */
[----:B------:R-:W-:Y:S01]  /*5010*/  IMAD.MOV.U32 R36, RZ, RZ, RZ ;  /* 0x000000ffff247224 */ /* 0x000fe200078e00ff */
[----:B------:R-:W-:Y:S01]  /*5020*/  LOP3.LUT R37, R37, 0x600000, RZ, 0xc0, !PT ;  /* 0x0060000025257812 */ /* 0x000fe200078ec0ff */
[----:B------:R-:W-:Y:S01]  /*5030*/  IMAD.MOV.U32 R78, RZ, RZ, RZ ;  /* 0x000000ffff4e7224 */ /* 0x000fe200078e00ff */
[----:B------:R-:W-:-:S02]  /*5040*/  LOP3.LUT R84, R84, 0x2, RZ, 0xc0, !PT ;  /* 0x0000000254547812 */ /* 0x000fc400078ec0ff */
[----:B------:R-:W-:Y:S02]  /*5050*/  CS2R R80, SRZ ;  /* 0x0000000000507805 */ /* 0x000fe4000001ff00 */
[----:B------:R-:W-:Y:S01]  /*5060*/  LOP3.LUT R5, R5, 0x20, R6, 0x78, !PT ;  /* 0x0000002005057812 */ /* 0x000fe200078e7806 */
[----:B------:R-:W-:Y:S01]  /*5070*/  IMAD.U32 R85, RZ, RZ, UR4 ;  /* 0x00000004ff557e24 */ /* 0x000fe2000f8e00ff */
[----:B------:R-:W3:Y:S01]  /*5080*/  LDS R0, [UR44+0x160] ;  /* 0x0001602cff007984 */ /* 0x000ee20008000800 */
[----:B------:R-:W-:Y:S01]  /*5090*/  LOP3.LUT R4, R4, 0x200, R7, 0xf8, !PT ;  /* 0x0000020004047812 */ /* 0x000fe200078ef807 */
[----:B------:R-:W-:Y:S01]  /*50a0*/  IMAD.MOV R79, RZ, RZ, -R84 ;  /* 0x000000ffff4f7224 */ /* 0x000fe200078e0a54 */
[----:B------:R-:W4:Y:S02]  /*50b0*/  LDCU UR58, c[0x0][0x370] ;  /* 0x00006e00ff3a77ac */ /* 0x000f240008000800 */
[----:B------:R-:W-:Y:S01]  /*50c0*/  LOP3.LUT R69, R4, R5, RZ, 0xfc, !PT ;  /* 0x0000000504457212 */ /* 0x000fe200078efcff */
[----:B------:R-:W1:Y:S01]  /*50d0*/  LDCU UR43, c[0x0][0xb0c] ;  /* 0x00016180ff2b77ac */ /* 0x000e620008000800 */
[----:B------:R-:W1:Y:S01]  /*50e0*/  LDCU UR39, c[0x0][0xb30] ;  /* 0x00016600ff2777ac */ /* 0x000e620008000800 */
[----:B------:R-:W1:Y:S01]  /*50f0*/  LDCU.64 UR56, c[0x0][0x888] ;  /* 0x00011100ff3877ac */ /* 0x000e620008000a00 */
[----:B------:R-:W1:Y:S01]  /*5100*/  LDCU.64 UR40, c[0x0][0xb28] ;  /* 0x00016500ff2877ac */ /* 0x000e620008000a00 */
[----:B------:R-:W1:Y:S01]  /*5110*/  LDCU.64 UR60, c[0x0][0x890] ;  /* 0x00011200ff3c77ac */ /* 0x000e620008000a00 */
[----:B------:R-:W1:Y:S01]  /*5120*/  LDCU.128 UR52, c[0x0][0xb10] ;  /* 0x00016200ff3477ac */ /* 0x000e620008000c00 */
[----:B------:R-:W1:Y:S01]  /*5130*/  LDCU UR47, c[0x0][0x374] ;  /* 0x00006e80ff2f77ac */ /* 0x000e620008000800 */
[----:B------:R-:W-:Y:S01]  /*5140*/  UIADD3 UR62, UPT, UPT, UR44, 0x200, URZ ;  /* 0x000002002c3e7890 */ /* 0x000fe2000fffe0ff */
[----:B-1234-:R-:W-:-:S11]  /*5150*/  IMAD.IADD R37, R0, 0x1, R37 ;  /* 0x0000000100257824 */ /* 0x01efd600078e0225 */
.L_x_116:
[----:B------:R-:W-:Y:S02]  /*5160*/  LEA R3, R78, UR44, 0x3 ;  /* 0x0000002c4e037c11 */ /* 0x000fe4000f8e18ff */
[----:B------:R-:W-:Y:S02]  /*5170*/  SHF.L.U32 R0, R82, 0x1f, RZ ;  /* 0x0000001f52007819 */ /* 0x000fe400000006ff */
[----:B-1----:R-:W-:Y:S02]  /*5180*/  LEA R4, R78, UR44, 0x4 ;  /* 0x0000002c4e047c11 */ /* 0x002fe4000f8e20ff */
[----:B------:R-:W1:Y:S02]  /*5190*/  SYNCS.PHASECHK.TRANS64.TRYWAIT P0, [R3+URZ+0xb0], R0 ;  /* 0x0000b000030075a7 */ /* 0x000e6400080011ff */
[----:B-1----:R-:W-:Y:S05]  /*51a0*/  @!P0 BRA `(.L_x_91) ;  /* 0x0000003000e88947 */ /* 0x002fea0003800000 */
.L_x_160:
        /* <DEDUP_REMOVED lines=8> */
[----:B--2---:R-:W-:Y:S11]  /*5230*/  LOP3.LUT P0, RZ, R6, 0x1, RZ, 0xc0, !PT ;  /* 0x0000000106ff7812 */ /* 0x004ff6000780c0ff */
[----:B------:R-:W-:Y:S02]  /*5240*/  @!UPT UIADD3 URZ, UPT, UPT, URZ, URZ, URZ ;  /* 0x000000fffffff290 */ /* 0x000fe4000fffe0ff */
[----:B---3--:R-:W-:Y:S01]  /*5250*/  VOTEU.ANY UP1, P0 ;  /* 0x0000000000ff7886 */ /* 0x008fe20000020100 */
[----:B------:R-:W-:Y:S01]  /*5260*/  PLOP3.LUT P0, PT, PT, PT, UP1, 0x80, 0x8 ;  /* 0x000000000008781c */ /* 0x000fe20003f0f018 */
[----:B------:R-:W-:Y:S11]  /*5270*/  UP2UR UR46, UPR, URZ, 0x2 ;  /* 0x00000002ff2e7883 */ /* 0x000ff60008000000 */
[----:B------:R-:W-:Y:S01]  /*5280*/  @!UPT UIADD3 URZ, UPT, UPT, URZ, URZ, URZ ;  /* 0x000000fffffff290 */ /* 0x000fe2000fffe0ff */
[----:B-1----:R-:W-:Y:S02]  /*5290*/  @P0 SHF.R.U32.HI R0, RZ, 0x10, R5 ;  /* 0x00000010ff000819 */ /* 0x002fe40000011605 */
        /* <DEDUP_REMOVED lines=12> */
[----:B------:R-:W2:Y:S01]  /*5360*/  LDCU UR12, c[0x0][0xb20] ;  /* 0x00016400ff0c77ac */ /* 0x000ea20008000800 */
[----:B------:R-:W-:Y:S02]  /*5370*/  UIMAD.WIDE.U32 UR4, UR47, UR55, URZ ;  /* 0x000000372f0472a5 */ /* 0x000fe4000f8e00ff */
[----:B------:R-:W-:Y:S02]  /*5380*/  UIMAD.WIDE.U32 UR6, UR58, UR52, URZ ;  /* 0x000000343a0672a5 */ /* 0x000fe4000f8e00ff */
[----:B------:R-:W-:Y:S02]  /*5390*/  UISETP.NE.AND UP0, UPT, UR54, 0x1, UPT ;  /* 0x000000013600788c */ /* 0x000fe4000bf05270 */
[----:B------:R-:W-:Y:S02]  /*53a0*/  UIMAD.WIDE.U32 UR8, UR37, UR55, URZ ;  /* 0x00000037250872a5 */ /* 0x000fe4000f8e00ff */
[----:B------:R-:W-:Y:S02]  /*53b0*/  UIMAD.WIDE.U32 UR10, UR38, UR52, URZ ;  /* 0x00000034260a72a5 */ /* 0x000fe4000f8e00ff */
[----:B------:R-:W-:Y:S02]  /*53c0*/  UISETP.NE.AND UP1, UPT, UR43, 0x1, UPT ;  /* 0x000000012b00788c */ /* 0x000fe4000bf25270 */
[----:B------:R-:W-:Y:S01]  /*53d0*/  UISETP.NE.AND UP2, UPT, UR42, 0x1, UPT ;  /* 0x000000012a00788c */ /* 0x000fe2000bf45270 */
[----:B------:R-:W-:Y:S02]  /*53e0*/  UMOV UR4, UR5 ;  /* 0x0000000500047c82 */ /* 0x000fe40008000000 */
[----:B--2---:R-:W-:Y:S03]  /*53f0*/  USHF.R.U32.HI UR5, URZ, UR12, UR4 ;  /* 0x0000000cff057299 */ /* 0x004fe60008011604 */
[----:B------:R-:W-:Y:S02]  /*5400*/  UMOV UR4, UR7 ;  /* 0x0000000700047c82 */ /* 0x000fe40008000000 */
[----:B------:R-:W-:Y:S02]  /*5410*/  USHF.R.U32.HI UR7, URZ, UR53, UR4 ;  /* 0x00000035ff077299 */ /* 0x000fe40008011604 */
[----:B------:R-:W-:Y:S02]  /*5420*/  USEL UR4, UR47, UR5, !UP0 ;  /* 0x000000052f047287 */ /* 0x000fe4000c000000 */
[----:B------:R-:W-:Y:S01]  /*5430*/  USEL UR7, UR58, UR7, !UP1 ;  /* 0x000000073a077287 */ /* 0x000fe2000c800000 */
[----:B------:R-:W-:Y:S01]  /*5440*/  UMOV UR5, UR9 ;  /* 0x0000000900057c82 */ /* 0x000fe20008000000 */
[----:B------:R-:W-:Y:S02]  /*5450*/  UIMAD.WIDE.U32 UR8, UR4, UR40, URZ ;  /* 0x00000028040872a5 */ /* 0x000fe4000f8e00ff */
[----:B------:R-:W-:Y:S03]  /*5460*/  USHF.R.U32.HI UR6, URZ, UR12, UR5 ;  /* 0x0000000cff067299 */ /* 0x000fe60008011605 */
[----:B------:R-:W-:Y:S01]  /*5470*/  UMOV UR5, UR11 ;  /* 0x0000000b00057c82 */ /* 0x000fe20008000000 */
[----:B------:R-:W-:Y:S02]  /*5480*/  UIMAD.WIDE.U32 UR10, UR7, UR40, URZ ;  /* 0x00000028070a72a5 */ /* 0x000fe4000f8e00ff */
[----:B------:R-:W-:Y:S02]  /*5490*/  USHF.R.U32.HI UR12, URZ, UR53, UR5 ;  /* 0x00000035ff0c7299 */ /* 0x000fe40008011605 */
[----:B------:R-:W-:Y:S01]  /*54a0*/  USEL UR6, UR37, UR6, !UP0 ;  /* 0x0000000625067287 */ /* 0x000fe2000c000000 */
[----:B------:R-:W-:Y:S02]  /*54b0*/  UMOV UR5, UR9 ;  /* 0x0000000900057c82 */ /* 0x000fe40008000000 */
[----:B------:R-:W-:Y:S01]  /*54c0*/  UMOV UR10, UR11 ;  /* 0x0000000b000a7c82 */ /* 0x000fe20008000000 */
[----:B------:R-:W-:Y:S02]  /*54d0*/  @UP2 USHF.R.U32.HI UR4, URZ, UR41, UR5 ;  /* 0x00000029ff042299 */ /* 0x000fe40008011605 */
[----:B------:R-:W-:Y:S02]  /*54e0*/  @UP2 USHF.R.U32.HI UR7, URZ, UR41, UR10 ;  /* 0x00000029ff072299 */ /* 0x000fe4000801160a */
[----:B------:R-:W-:Y:S02]  /*54f0*/  UIMAD UR4, UR42, UR4, URZ ;  /* 0x000000042a0472a4 */ /* 0x000fe4000f8e02ff */
[----:B------:R-:W-:Y:S02]  /*5500*/  UIMAD.WIDE.U32 UR10, UR6, UR40, URZ ;  /* 0x00000028060a72a5 */ /* 0x000fe4000f8e00ff */
[----:B------:R-:W-:Y:S02]  /*5510*/  USEL UR5, UR38, UR12, !UP1 ;  /* 0x0000000c26057287 */ /* 0x000fe4000c800000 */
[----:B------:R-:W-:Y:S02]  /*5520*/  UIMAD UR8, UR42, UR7, URZ ;  /* 0x000000072a0872a4 */ /* 0x000fe4000f8e02ff */
[----:B------:R-:W-:Y:S03]  /*5530*/  UISETP.GE.AND UP0, UPT, UR6, UR4, UPT ;  /* 0x000000040600728c */ /* 0x000fe6000bf06270 */
[----:B------:R-:W-:Y:S01]  /*5540*/  UMOV UR4, UR11 ;  /* 0x0000000b00047c82 */ /* 0x000fe20008000000 */
[----:B------:R-:W-:Y:S02]  /*5550*/  UISETP.GE.OR UP0, UPT, UR5, UR8, UP0 ;  /* 0x000000080500728c */ /* 0x000fe40008706670 */
[----:B------:R-:W-:Y:S02]  /*5560*/  USHF.R.U32.HI UR4, URZ, UR41, UR4 ;  /* 0x00000029ff047299 */ /* 0x000fe40008011604 */
[----:B------:R-:W-:Y:S02]  /*5570*/  UIMAD.WIDE.U32 UR8, UR5, UR40, URZ ;  /* 0x00000028050872a5 */ /* 0x000fe4000f8e00ff */
[----:B------:R-:W-:Y:S02]  /*5580*/  USEL UR11, UR6, UR4, !UP2 ;  /* 0x00000004060b7287 */ /* 0x000fe4000d000000 */
[----:B------:R-:W-:Y:S02]  /*5590*/  UIADD3 UR8, UPT, UPT, -UR5, URZ, URZ ;  /* 0x000000ff05087290 */ /* 0x000fe4000fffe1ff */
[----:B------:R-:W-:Y:S01]  /*55a0*/  UIADD3 UR10, UPT, UPT, -UR11, URZ, URZ ;  /* 0x000000ff0b0a7290 */ /* 0x000fe2000fffe1ff */
[----:B------:R-:W-:Y:S01]  /*55b0*/  @!UP0 UMOV UR4, UR9 ;  /* 0x0000000900048c82 */ /* 0x000fe20008000000 */
[----:B------:R-:W-:Y:S02]  /*55c0*/  UIADD3 UR9, UPT, UPT, -UR6, URZ, URZ ;  /* 0x000000ff06097290 */ /* 0x000fe4000fffe1ff */
[----:B------:R-:W-:Y:S02]  /*55d0*/  @!UP0 USHF.R.U32.HI UR4, URZ, UR41, UR4 ;  /* 0x00000029ff048299 */ /* 0x000fe40008011604 */
[----:B------:R-:W-:Y:S02]  /*55e0*/  UIMAD UR10, UR42, UR10, UR6 ;  /* 0x0000000a2a0a72a4 */ /* 0x000fe4000f8e0206 */
[----:B------:R-:W-:Y:S04]  /*55f0*/  @!UP0 USEL UR4, UR5, UR4, !UP2 ;  /* 0x0000000405048287 */ /* 0x000fe8000d000000 */
[----:B------:R-:W-:Y:S02]  /*5600*/  @!UP0 UIMAD UR10, UR7, UR10, UR4 ;  /* 0x0000000a070a82a4 */ /* 0x000fe4000f8e0204 */
[----:B------:R-:W-:Y:S02]  /*5610*/  @!UP0 UIADD3 UR11, UPT, UPT, UR11, -UR4, URZ ;  /* 0x800000040b0b8290 */ /* 0x000fe4000fffe0ff */
[----:B------:R-:W-:Y:S02]  /*5620*/  UIMAD UR7, UR43, UR8, UR38 ;  /* 0x000000082b0772a4 */ /* 0x000fe4000f8e0226 */
[----:B------:R-:W-:Y:S02]  /*5630*/  @!UP0 UIMAD UR6, UR11, UR42, UR5 ;  /* 0x0000002a0b0682a4 */ /* 0x000fe4000f8e0205 */
[----:B------:R-:W-:Y:S01]  /*5640*/  UIMAD UR4, UR54, UR9, UR37 ;  /* 0x00000009360472a4 */ /* 0x000fe2000f8e0225 */
[----:B------:R-:W-:Y:S02]  /*5650*/  @!UP0 UMOV UR5, UR10 ;  /* 0x0000000a00058c82 */ /* 0x000fe40008000000 */
[----:B------:R-:W-:Y:S02]  /*5660*/  UIMAD UR38, UR5, UR43, UR7 ;  /* 0x0000002b052672a4 */ /* 0x000fe4000f8e0207 */
[----:B------:R-:W-:Y:S11]  /*5670*/  UIMAD UR37, UR6, UR54, UR4 ;  /* 0x00000036062572a4 */ /* 0x000ff6000f8e0204 */
[----:B------:R-:W-:Y:S01]  /*5680*/  @!UPT UIADD3 URZ, UPT, UPT, URZ, URZ, URZ ;  /* 0x000000fffffff290 */ /* 0x000fe2000fffe0ff */
.L_x_92:
[----:B------:R-:W-:Y:S01]  /*5690*/  UISETP.NE.AND UP0, UPT, UR39, 0x1, UPT ;  /* 0x000000012700788c */ /* 0x000fe2000bf05270 */
[----:B------:R-:W-:Y:S01]  /*56a0*/  IADD3 R78, PT, PT, R78, 0x1, RZ ;  /* 0x000000014e4e7810 */ /* 0x000fe20007ffe0ff */
[----:B------:R-:W-:Y:S02]  /*56b0*/  USHF.L.U32 UR50, UR16, 0x6, URZ ;  /* 0x0000000610327899 */ /* 0x000fe400080006ff */
[----:B------:R-:W-:Y:S07]  /*56c0*/  USHF.L.U32 UR49, UR20, 0x7, URZ ;  /* 0x0000000714317899 */ /* 0x000fee00080006ff */
[----:B------:R-:W2:Y:S01]  /*56d0*/  @!UP0 LDCU.128 UR12, c[0x0][0xb10] ;  /* 0x00016200ff0c87ac */ /* 0x000ea20008000c00 */
[----:B------:R-:W3:Y:S01]  /*56e0*/  @!UP0 LDCU UR5, c[0x0][0xb0c] ;  /* 0x00016180ff0587ac */ /* 0x000ee20008000800 */
[----:B------:R-:W4:Y:S01]  /*56f0*/  @!UP0 LDCU UR10, c[0x0][0xb20] ;  /* 0x00016400ff0a87ac */ /* 0x000f220008000800 */
[----:B--2---:R-:W-:Y:S02]  /*5700*/  UIMAD.WIDE.U32 UR8, UR38, UR12, URZ ;  /* 0x0000000c260872a5 */ /* 0x004fe4000f8e00ff */
[----:B------:R-:W-:Y:S02]  /*5710*/  UIMAD.WIDE.U32 UR6, UR37, UR15, URZ ;  /* 0x0000000f250672a5 */ /* 0x000fe4000f8e00ff */
[----:B------:R-:W-:Y:S03]  /*5720*/  @!UP0 UISETP.NE.AND UP1, UPT, UR14, 0x1, UPT ;  /* 0x000000010e00888c */ /* 0x000fe6000bf25270 */
[----:B------:R-:W-:Y:S01]  /*5730*/  @!UP0 UMOV UR4, UR9 ;  /* 0x0000000900048c82 */ /* 0x000fe20008000000 */
[----:B---3--:R-:W-:Y:S02]  /*5740*/  @!UP0 UISETP.NE.AND UP2, UPT, UR5, 0x1, UPT ;  /* 0x000000010500888c */ /* 0x008fe4000bf45270 */
[----:B------:R-:W-:Y:S01]  /*5750*/  @!UP0 USHF.R.U32.HI UR4, URZ, UR13, UR4 ;  /* 0x0000000dff048299 */ /* 0x000fe20008011604 */
[----:B------:R-:W-:Y:S02]  /*5760*/  @!UP0 UMOV UR6, UR7 ;  /* 0x0000000700068c82 */ /* 0x000fe40008000000 */
[----:B----4-:R-:W-:Y:S02]  /*5770*/  @!UP0 USHF.R.U32.HI UR6, URZ, UR10, UR6 ;  /* 0x0000000aff068299 */ /* 0x010fe40008011606 */
[----:B------:R-:W-:Y:S02]  /*5780*/  @!UP0 USEL UR7, UR38, UR4, !UP2 ;  /* 0x0000000426078287 */ /* 0x000fe4000d000000 */
[----:B------:R-:W-:Y:S04]  /*5790*/  @!UP0 USEL UR6, UR37, UR6, !UP1 ;  /* 0x0000000625068287 */ /* 0x000fe8000c800000 */
[----:B------:R-:W-:Y:S02]  /*57a0*/  @!UP0 UIADD3 UR4, UPT, UPT, -UR7, UR6, URZ ;  /* 0x0000000607048290 */ /* 0x000fe4000fffe1ff */
[----:B------:R-:W-:Y:S02]  /*57b0*/  @!UP0 UIADD3 UR6, UPT, UPT, UR7, -UR6, URZ ;  /* 0x8000000607068290 */ /* 0x000fe4000fffe0ff */
[----:B------:R-:W-:Y:S02]  /*57c0*/  @!UP0 UIMAD UR38, UR4, UR5, UR38 ;  /* 0x00000005042682a4 */ /* 0x000fe4000f8e0226 */
[----:B------:R-:W-:Y:S02]  /*57d0*/  @!UP0 UIMAD UR37, UR6, UR14, UR37 ;  /* 0x0000000e062582a4 */ /* 0x000fe4000f8e0225 */
[----:B------:R-:W-:Y:S09]  /*57e0*/  ULOP3.LUT UP0, URZ, UR62, 0x1b0, URZ, 0xc0, !UPT ;  /* 0x000001b03eff7892 */ /* 0x000ff2000f80c0ff */
[----:B------:R-:W-:Y:S05]  /*57f0*/  BRA.U !UP0, `(.L_x_93) ;  /* 0x0000000108407547 */ /* 0x000fea000b800000 */
[----:B------:R-:W2:Y:S01]  /*5800*/  LDCU.64 UR8, c[0x4][0x80] ;  /* 0x01001000ff0877ac */ /* 0x000ea20008000a00 */
[----:B------:R-:W-:Y:S01]  /*5810*/  MOV R3, 0x0 ;  /* 0x0000000000037802 */ /* 0x000fe20000000f00 */
[----:B------:R-:W-:Y:S02]  /*5820*/  HFMA2 R12, -RZ, RZ, 0, 5.9604644775390625e-08 ;  /* 0x00000001ff0c7431 */ /* 0x000fe400000001ff */
[----:B------:R-:W-:Y:S02]  /*5830*/  IMAD.MOV.U32 R8, RZ, RZ, 0x70 ;  /* 0x00000070ff087424 */ /* 0x000fe400078e00ff */
[----:B------:R-:W-:Y:S01]  /*5840*/  IMAD.MOV.U32 R13, RZ, RZ, RZ ;  /* 0x000000ffff0d7224 */ /* 0x000fe200078e00ff */
[----:B------:R-:W3:Y:S01]  /*5850*/  LDCU.64 UR6, c[0x4][0x88] ;  /* 0x01001100ff0677ac */ /* 0x000ee20008000a00 */
[----:B------:R-:W4:Y:S01]  /*5860*/  LDC.64 R2, c[0x4][R3] ;  /* 0x0100000003027b82 */ /* 0x000f220000000a00 */
[----:B------:R-:W1:Y:S01]  /*5870*/  LDCU.64 UR4, c[0x4][0x8] ;  /* 0x01000100ff0477ac */ /* 0x000e620008000a00 */
[----:B--2---:R-:W-:Y:S01]  /*5880*/  MOV R5, UR9 ;  /* 0x0000000900057c02 */ /* 0x004fe20008000f00 */
[----:B------:R-:W-:Y:S01]  /*5890*/  IMAD.U32 R4, RZ, RZ, UR8 ;  /* 0x00000008ff047e24 */ /* 0x000fe2000f8e00ff */
[----:B---3--:R-:W-:Y:S01]  /*58a0*/  MOV R7, UR7 ;  /* 0x0000000700077c02 */ /* 0x008fe20008000f00 */
[----:B------:R-:W-:Y:S01]  /*58b0*/  IMAD.U32 R6, RZ, RZ, UR6 ;  /* 0x00000006ff067e24 */ /* 0x000fe2000f8e00ff */
[----:B-1----:R-:W-:Y:S01]  /*58c0*/  MOV R11, UR5 ;  /* 0x00000005000b7c02 */ /* 0x002fe20008000f00 */
[----:B------:R-:W-:Y:S02]  /*58d0*/  IMAD.U32 R10, RZ, RZ, UR4 ;  /* 0x00000004ff0a7e24 */ /* 0x000fe4000f8e00ff */
[----:B------:R-:W-:Y:S07]  /*58e0*/  LEPC R20, `(.L_x_93) ;  /* 0x000000001014794e */ /* 0x000fee0000000000 */
[----:B----45:R-:W-:Y:S05]  /*58f0*/  CALL.ABS.NOINC R2 ;  /* 0x0000000002007343 */ /* 0x030fea0003c00000 */
.L_x_93:
[----:B------:R-:W-:Y:S01]  /*5900*/  LOP3.LUT P0, RZ, R85, 0x1b0, RZ, 0xc0, !PT ;  /* 0x000001b055ff7812 */ /* 0x000fe2000780c0ff */
[----:B------:R-:W-:Y:S11]  /*5910*/  BSSY.RECONVERGENT B6, `(.L_x_94) ;  /* 0x0000013000067945 */ /* 0x000ff60003800200 */
[----:B------:R-:W-:Y:S01]  /*5920*/  @!UPT UIADD3 URZ, UPT, UPT, URZ, URZ, URZ ;  /* 0x000000fffffff290 */ /* 0x000fe2000fffe0ff */
[----:B------:R-:W-:Y:S05]  /*5930*/  @!P0 BRA `(.L_x_95) ;  /* 0x0000000000408947 */ /* 0x000fea0003800000 */
        /* <DEDUP_REMOVED lines=16> */
.L_x_95:
[----:B------:R-:W-:Y:S05]  /*5a40*/  BSYNC.RECONVERGENT B6 ;  /* 0x0000000000067941 */ /* 0x000fea0003800200 */
.L_x_94:
[----:B------:R-:W-:Y:S01]  /*5a50*/  R2UR UR4, R77 ;  /* 0x000000004d0472ca */ /* 0x000fe200000e0000 */
[----:B------:R-:W-:Y:S01]  /*5a60*/  UISETP.NE.U32.AND UP0, UPT, UR60, URZ, UPT ;  /* 0x000000ff3c00728c */ /* 0x000fe2000bf05070 */
[----:B------:R-:W-:Y:S02]  /*5a70*/  ISETP.NE.U32.AND P4, PT, R72, RZ, PT ;  /* 0x000000ff4800720c */ /* 0x000fe40003f85070 */
[----:B------:R-:W-:Y:S01]  /*5a80*/  ISETP.NE.U32.AND P2, PT, RZ, UR56, PT ;  /* 0x00000038ff007c0c */ /* 0x000fe2000bf45070 */
[----:B------:R-:W-:Y:S01]  /*5a90*/  UISETP.NE.AND.EX UP1, UPT, UR61, URZ, UPT, UP0 ;  /* 0x000000ff3d00728c */ /* 0x000fe2000bf25300 */
[----:B------:R-:W-:Y:S01]  /*5aa0*/  ISETP.NE.AND.EX P4, PT, R73, RZ, PT, P4 ;  /* 0x000000ff4900720c */ /* 0x000fe20003f85340 */
[----:B------:R-:W-:Y:S01]  /*5ab0*/  UPLOP3.LUT UP0, UPT, UPT, UPT, UPT, 0x40, 0x4 ;  /* 0x000000000004789c */ /* 0x000fe20003f0e870 */
[----:B------:R-:W-:Y:S05]  /*5ac0*/  ISETP.NE.AND.EX P2, PT, RZ, UR57, PT, P2 ;  /* 0x00000039ff007c0c */ /* 0x000fea000bf45320 */
[----:B------:R-:W-:Y:S06]  /*5ad0*/  UISETP.NE.AND UP2, UPT, UR4, URZ, UPT ;  /* 0x000000ff0400728c */ /* 0x000fec000bf45270 */
[----:B------:R-:W-:Y:S05]  /*5ae0*/  PLOP3.LUT P1, PT, PT, PT, UP2, 0x80, 0x8 ;  /* 0x000000000008781c */ /* 0x000fea0003f2f028 */
[----:B------:R-:W-:Y:S06]  /*5af0*/  @UP2 UPLOP3.LUT UP0, UPT, UPT, UPT, UP1, 0x80, 0x8 ;  /* 0x000000000008289c */ /* 0x000fec0003f0f010 */
[----:B------:R-:W-:Y:S01]  /*5b00*/  PLOP3.LUT P0, PT, PT, PT, UP0, 0x80, 0x8 ;  /* 0x000000000008781c */ /* 0x000fe20003f0f008 */
[----:B------:R-:W-:Y:S01]  /*5b10*/  @!UPT UIADD3 URZ, UPT, UPT, URZ, URZ, URZ ;  /* 0x000000fffffff290 */ /* 0x000fe2000fffe0ff */
[----:B------:R-:W-:Y:S11]  /*5b20*/  BRA.U !UP1, `(.L_x_96) ;  /* 0x00000001093c7547 */ /* 0x000ff6000b800000 */
[----:B------:R-:W-:Y:S01]  /*5b30*/  UISETP.NE.U32.AND UP0, UPT, UR56, URZ, UPT ;  /* 0x000000ff3800728c */ /* 0x000fe2000bf05070 */
[----:B-1----:R-:W-:Y:S01]  /*5b40*/  HFMA2 R0, -RZ, RZ, 0, 5.9604644775390625e-08 ;  /* 0x00000001ff007431 */ /* 0x002fe200000001ff */
[----:B------:R-:W1:Y:S01]  /*5b50*/  LDCU.64 UR8, c[0x0][0x358] ;  /* 0x00006b00ff0877ac */ /* 0x000e620008000a00 */
[----:B------:R-:W-:Y:S01]  /*5b60*/  IMAD.MOV.U32 R74, RZ, RZ, 0x1 ;  /* 0x00000001ff4a7424 */ /* 0x000fe200078e00ff */
[----:B------:R-:W-:Y:S06]  /*5b70*/  UISETP.NE.AND.EX UP0, UPT, UR57, URZ, UPT, UP0 ;  /* 0x000000ff3900728c */ /* 0x000fec000bf05300 */
[----:B------:R-:W-:Y:S05]  /*5b80*/  PLOP3.LUT P3, PT, PT, PT, UP0, 0x80, 0x8 ;  /* 0x000000000008781c */ /* 0x000fea0003f6f008 */
[----:B------:R-:W2:Y:S01]  /*5b90*/  @UP0 LDCU.64 UR4, c[0x0][0x888] ;  /* 0x00011100ff0407ac */ /* 0x000ea20008000a00 */
[----:B------:R-:W-:Y:S07]  /*5ba0*/  @UP0 UIMAD UR6, UR36, UR60, URZ ;  /* 0x0000003c240602a4 */ /* 0x000fee000f8e02ff */
[----:B------:R-:W-:Y:S01]  /*5bb0*/  @!P3 PRMT R74, R0, 0x7610, R74 ;  /* 0x00007610004ab816 */ /* 0x000fe2000000004a */
[----:B--2---:R-:W-:Y:S06]  /*5bc0*/  @UP0 UIMAD.WIDE UR4, UR6, 0x4, UR4 ;  /* 0x00000004060408a5 */ /* 0x004fec000f8e0204 */
[----:B-----5:R-:W-:Y:S01]  /*5bd0*/  IMAD.U32 R40, RZ, RZ, UR4 ;  /* 0x00000004ff287e24 */ /* 0x020fe2000f8e00ff */
[----:B------:R-:W-:Y:S04]  /*5be0*/  MOV R41, UR5 ;  /* 0x0000000500297c02 */ /* 0x000fe80008000f00 */
[----:B------:R-:W2:Y:S01]  /*5bf0*/  @!UP0 LDCU UR4, c[0x0][0x880] ;  /* 0x00011000ff0487ac */ /* 0x000ea20008000800 */
[----:B-1----:R3:W5:Y:S02]  /*5c00*/  @P3 LDG.E R40, desc[UR8][R40.64] ;  /* 0x0000000828283981 */ /* 0x002764000c1e1900 */
[----:B--23--:R-:W-:Y:S02]  /*5c10*/  @!P3 IMAD.U32 R40, RZ, RZ, UR4 ;  /* 0x00000004ff28be24 */ /* 0x00cfe4000f8e00ff */
.L_x_96:
[----:B------:R-:W-:Y:S05]  /*5c20*/  @!P4 BRA `(.L_x_97) ;  /* 0x000000000024c947 */ /* 0x000fea0003800000 */
[----:B------:R-:W-:Y:S01]  /*5c30*/  ISETP.NE.U32.AND P3, PT, R70, RZ, PT ;  /* 0x000000ff4600720c */ /* 0x000fe20003f65070 */
[----:B------:R-:W2:Y:S03]  /*5c40*/  LDCU.64 UR4, c[0x0][0x358] ;  /* 0x00006b00ff0477ac */ /* 0x000ea60008000a00 */
[----:B------:R-:W-:Y:S11]  /*5c50*/  ISETP.NE.AND.EX P3, PT, R71, RZ, PT, P3 ;  /* 0x000000ff4700720c */ /* 0x000ff60003f65330 */
[----:B------:R-:W-:Y:S02]  /*5c60*/  @!UPT UIADD3 URZ, UPT, UPT, URZ, URZ, URZ ;  /* 0x000000fffffff290 */ /* 0x000fe4000fffe0ff */
[----:B------:R-:W3:Y:S01]  /*5c70*/  @P3 LDC.64 R2, c[0x0][0x8a8] ;  /* 0x00022a00ff023b82 */ /* 0x000ee20000000a00 */
[----:B-1----:R-:W-:Y:S04]  /*5c80*/  @P3 IMAD R0, R72, UR36, RZ ;  /* 0x0000002448003c24 */ /* 0x002fe8000f8e02ff */
[----:B---3--:R-:W-:Y:S05]  /*5c90*/  @P3 IMAD.WIDE R2, R0, 0x4, R2 ;  /* 0x0000000400023825 */ /* 0x008fea00078e0202 */
[----:B--2--5:R2:W5:Y:S02]  /*5ca0*/  @P3 LDG.E R38, desc[UR4][R2.64] ;  /* 0x0000000402263981 */ /* 0x024564000c1e1900 */
[----:B--2---:R-:W3:Y:S02]  /*5cb0*/  @!P3 LDC R38, c[0x0][0x8a0] ;  /* 0x00022800ff26bb82 */ /* 0x004ee40000000800 */
.L_x_97:
[----:B-----5:R-:W-:Y:S01]  /*5cc0*/  ISETP.NE.AND P4, PT, R40, RZ, PT ;  /* 0x000000ff2800720c */ /* 0x020fe20003f85270 */
[----:B------:R-:W-:Y:S01]  /*5cd0*/  BSSY B1, `(.L_x_98) ;  /* 0x0000042000017945 */ /* 0x000fe20003800000 */
[----:B------:R-:W-:Y:S01]  /*5ce0*/  SEL R6, RZ, 0xffffffff, P2 ;  /* 0xffffffffff067807 */ /* 0x000fe20001000000 */
[----:B------:R-:W-:Y:S01]  /*5cf0*/  IMAD.MOV.U32 R56, RZ, RZ, 0x1 ;  /* 0x00000001ff387424 */ /* 0x000fe200078e00ff */
[----:B------:R-:W-:Y:S02]  /*5d00*/  LOP3.LUT P3, RZ, R74, 0xff, RZ, 0xc0, !PT ;  /* 0x000000ff4aff7812 */ /* 0x000fe4000786c0ff */
[----:B------:R-:W-:Y:S02]  /*5d10*/  CS2R R46, SRZ ;  /* 0x00000000002e7805 */ /* 0x000fe4000001ff00 */
[----:B-1----:R-:W-:Y:S02]  /*5d20*/  @P1 SEL R0, RZ, 0xffffffff, P4 ;  /* 0xffffffffff001807 */ /* 0x002fe40002000000 */
[----:B------:R-:W-:Y:S02]  /*5d30*/  CS2R R44, SRZ ;  /* 0x00000000002c7805 */ /* 0x000fe4000001ff00 */
[----:B------:R-:W-:Y:S02]  /*5d40*/  LEA R3, R81, UR44, 0x3 ;  /* 0x0000002c51037c11 */ /* 0x000fe4000f8e18ff */
[----:B------:R-:W-:Y:S02]  /*5d50*/  CS2R R50, SRZ ;  /* 0x0000000000327805 */ /* 0x000fe4000001ff00 */
[----:B------:R-:W-:Y:S02]  /*5d60*/  @P0 SEL R0, R6, R0, !P3 ;  /* 0x0000000006000207 */ /* 0x000fe40005800000 */
[----:B------:R-:W-:Y:S02]  /*5d70*/  CS2R R48, SRZ ;  /* 0x0000000000307805 */ /* 0x000fe4000001ff00 */
[----:B------:R-:W-:Y:S02]  /*5d80*/  LEA R43, R36, UR44, 0x3 ;  /* 0x0000002c242b7c11 */ /* 0x000fe4000f8e18ff */
[----:B------:R-:W-:Y:S02]  /*5d90*/  @P1 LOP3.LUT R0, R0, 0x1, RZ, 0xc0, !PT ;  /* 0x0000000100001812 */ /* 0x000fe400078ec0ff */
[----:B------:R-:W-:Y:S02]  /*5da0*/  SHF.L.U32 R4, R83, 0x1f, RZ ;  /* 0x0000001f53047819 */ /* 0x000fe400000006ff */
[----:B------:R-:W-:Y:S02]  /*5db0*/  ISETP.NE.U32.OR P6, PT, R0, 0x1, !P1 ;  /* 0x000000010000780c */ /* 0x000fe40004fc5470 */
[----:B------:R-:W-:Y:S02]  /*5dc0*/  PLOP3.LUT P2, PT, PT, PT, UP1, 0x80, 0x8 ;  /* 0x000000000008781c */ /* 0x000fe40003f4f018 */
[----:B------:R-:W-:Y:S02]  /*5dd0*/  LEA.HI R39, R36, R36, RZ, 0x1 ;  /* 0x0000002424277211 */ /* 0x000fe400078f08ff */
[----:B------:R-:W-:Y:S02]  /*5de0*/  SEL R5, RZ, 0xffffffff, P4 ;  /* 0xffffffffff057807 */ /* 0x000fe40002000000 */
[----:B------:R-:W-:Y:S05]  /*5df0*/  P2R R2, PR, RZ, 0x40 ;  /* 0x00000040ff027803 */ /* 0x000fea0000000000 */
[----:B------:R-:W-:Y:S02]  /*5e00*/  @P6 SHF.L.U32 R0, R80, 0x1f, RZ ;  /* 0x0000001f50006819 */ /* 0x000fe400000006ff */
[----:B------:R-:W-:Y:S02]  /*5e10*/  @P2 SEL R5, R6, R5, !P3 ;  /* 0x0000000506052207 */ /* 0x000fe40005800000 */
[----:B------:R1:W2:Y:S02]  /*5e20*/  @P6 SYNCS.PHASECHK.TRANS64.TRYWAIT P1, [R3+URZ+0x80], R0 ;  /* 0x00008000030065a7 */ /* 0x0002a400080211ff */
[----:B------:R-:W-:Y:S04]  /*5e30*/  LOP3.LUT R5, R5, 0x1, RZ, 0xc0, !PT ;  /* 0x0000000105057812 */ /* 0x000fe800078ec0ff */
[----:B------:R-:W-:Y:S04]  /*5e40*/  ISETP.NE.U32.AND P5, PT, R5, 0x1, PT ;  /* 0x000000010500780c */ /* 0x000fe80003fa5070 */
[----:B------:R-:W-:Y:S01]  /*5e50*/  P2R R57, PR, RZ, 0x20 ;  /* 0x00000020ff397803 */ /* 0x000fe20000000000 */
[----:B------:R4:W3:Y:S01]  /*5e60*/  SYNCS.PHASECHK.TRANS64.TRYWAIT P0, [R43+URZ+0xd0], R4 ;  /* 0x0000d0042b0075a7 */ /* 0x0008e200080011ff */
[C---:B-1----:R-:W-:Y:S01]  /*5e70*/  IMAD.SHL.U32 R0, R39.reuse, 0x40, RZ ;  /* 0x0000004027007824 */ /* 0x042fe200078e00ff */
[----:B------:R-:W-:Y:S04]  /*5e80*/  LOP3.LUT R39, R39, 0xffe, RZ, 0xc0, !PT ;  /* 0x00000ffe27277812 */ /* 0x000fe800078ec0ff */
[----:B------:R-:W-:Y:S01]  /*5e90*/  LOP3.LUT R0, R0, 0xffffff80, RZ, 0xc0, !PT ;  /* 0xffffff8000007812 */ /* 0x000fe200078ec0ff */
[----:B------:R-:W-:Y:S04]  /*5ea0*/  IMAD.IADD R39, R36, 0x1, -R39 ;  /* 0x0000000124277824 */ /* 0x000fe800078e0a27 */
[----:B------:R-:W-:Y:S04]  /*5eb0*/  IMAD.IADD R0, R37, 0x1, R0 ;  /* 0x0000000125007824 */ /* 0x000fe800078e0200 */
[----:B------:R-:W-:Y:S01]  /*5ec0*/  IMAD R39, R39, 0x100000, R0 ;  /* 0x0010000027277824 */ /* 0x000fe200078e0200 */
[----:B--2---:R-:W-:Y:S01]  /*5ed0*/  @P6 SEL R56, RZ, 0x1, !P1 ;  /* 0x00000001ff386807 */ /* 0x004fe20004800000 */
[----:B----4-:R-:W-:Y:S06]  /*5ee0*/  @!P6 BRA `(.L_x_99) ;  /* 0x000000000080e947 */ /* 0x010fec0003800000 */
[----:B------:R-:W-:Y:S01]  /*5ef0*/  @P5 IMAD R6, R81, 0x1000, R69 ;  /* 0x0000100051065824 */ /* 0x000fe200078e0245 */
[----:B------:R-:W-:Y:S01]  /*5f00*/  ISETP.NE.AND P1, PT, R56, RZ, PT ;  /* 0x000000ff3800720c */ /* 0x000fe20003f25270 */
[----:B------:R-:W-:Y:S01]  /*5f10*/  BSSY B0, `(.L_x_100) ;  /* 0x000000b000007945 */ /* 0x000fe20003800000 */
[----:B------:R-:W-:Y:S01]  /*5f20*/  CS2R R50, SRZ ;  /* 0x0000000000327805 */ /* 0x000fe2000001ff00 */
[----:B------:R-:W-:Y:S01]  /*5f30*/  @P5 VIADD R5, R6, UR44 ;  /* 0x0000002c06055c36 */ /* 0x000fe20008000000 */
[----:B------:R-:W-:Y:S02]  /*5f40*/  CS2R R48, SRZ ;  /* 0x0000000000307805 */ /* 0x000fe4000001ff00 */
[----:B------:R-:W-:Y:S02]  /*5f50*/  CS2R R46, SRZ ;  /* 0x00000000002e7805 */ /* 0x000fe4000001ff00 */
[----:B------:R-:W-:Y:S01]  /*5f60*/  CS2R R44, SRZ ;  /* 0x00000000002c7805 */ /* 0x000fe2000001ff00 */
[----:B------:R-:W-:Y:S04]  /*5f70*/  @P5 IMAD R5, R84, -0x10, R5 ;  /* 0xfffffff054055824 */ /* 0x000fe800078e0205 */
[----:B------:R-:W-:Y:S05]  /*5f80*/  @P1 BRA `(.L_x_101) ;  /* 0x00000000000c1947 */ /* 0x000fea0003800000 */
[----:B------:R-:W-:Y:S04]  /*5f90*/  SHF.L.U32 R0, R80, 0x1f, RZ ;  /* 0x0000001f50007819 */ /* 0x000fe800000006ff */
[----:B------:R-:W1:Y:S02]  /*5fa0*/  SYNCS.PHASECHK.TRANS64.TRYWAIT P1, [R3+URZ+0x80], R0 ;  /* 0x00008000030075a7 */ /* 0x000e6400080211ff */
[----:B-1----:R-:W-:Y:S05]  /*5fb0*/  @!P1 BRA `(.L_x_102) ;  /* 0x0000002400789947 */ /* 0x002fea0003800000 */
.L_x_101:
[----:B------:R-:W-:Y:S05]  /*5fc0*/  BSYNC B0 ;  /* 0x0000000000007941 */ /* 0x000fea0003800000 */
.L_x_100:
[----:B------:R-:W-:Y:S01]  /*5fd0*/  ISETP.NE.AND P1, PT, R57, RZ, PT ;  /* 0x000000ff3900720c */ /* 0x000fe20003f25270 */
[----:B-1----:R-:W-:Y:S02]  /*5fe0*/  VIADD R3, R3, 0x90 ;  /* 0x0000009003037836 */ /* 0x002fe40000000000 */
[----:B------:R-:W-:Y:S02]  /*5ff0*/  IMAD.U32 R0, RZ, RZ, UR45 ;  /* 0x0000002dff007e24 */ /* 0x000fe4000f8e00ff */
[----:B------:R-:W-:Y:S03]  /*6000*/  VIADD R81, R81, 0x1 ;  /* 0x0000000151517836 */ /* 0x000fe60000000000 */
[----:B------:R-:W-:Y:S05]  /*6010*/  PRMT R0, R0, 0x654, R3 ;  /* 0x0000065400007816 */ /* 0x000fea0000000003 */
[----:B------:R1:W2:Y:S04]  /*6020*/  @P1 LDS.128 R48, [R6+UR44+0x200] ;  /* 0x0002002c06301984 */ /* 0x0002a80008000c00 */
[----:B------:R1:W4:Y:S01]  /*6030*/  @P1 LDS.128 R44, [R5+0x210] ;  /* 0x00021000052c1984 */ /* 0x0003220000000c00 */
[C---:B------:R-:W-:Y:S01]  /*6040*/  ISETP.NE.AND P1, PT, R81.reuse, 0x2, PT ;  /* 0x000000025100780c */ /* 0x040fe20003f25270 */
[----:B------:R-:W-:Y:S01]  /*6050*/  @!PT LDS RZ, [RZ] ;  /* 0x00000000fffff984 */ /* 0x000fe20000000800 */
[----:B------:R-:W-:Y:S01]  /*6060*/  @!PT LDS RZ, [RZ] ;  /* 0x00000000fffff984 */ /* 0x000fe20000000800 */
[----:B------:R-:W-:Y:S01]  /*6070*/  @!PT LDS RZ, [RZ] ;  /* 0x00000000fffff984 */ /* 0x000fe20000000800 */
[----:B------:R-:W-:Y:S01]  /*6080*/  @!PT LDS RZ, [RZ] ;  /* 0x00000000fffff984 */ /* 0x000fe20000000800 */
[----:B------:R5:W-:Y:S06]  /*6090*/  MEMBAR.ALL.CTA ;  /* 0x0000000000007992 */ /* 0x000bec0000008000 */
[----:B-----5:R-:W5:Y:S01]  /*60a0*/  FENCE.VIEW.ASYNC.S ;  /* 0x00000000000073c6 */ /* 0x020f620000000000 */
[----:B------:R-:W-:Y:S01]  /*60b0*/  SEL R81, R81, RZ, P1 ;  /* 0x000000ff51517207 */ /* 0x000fe20000800000 */
[----:B-----5:R5:W-:Y:S02]  /*60c0*/  SYNCS.ARRIVE.TRANS64.RED.A1T0 RZ, [R0+URZ], RZ ;  /* 0x000000ff00ff79a7 */ /* 0x020be400081004ff */
[----:B-----5:R-:W-:Y:S04]  /*60d0*/  SEL R0, RZ, 0x1, P1 ;  /* 0x00000001ff007807 */ /* 0x020fe80000800000 */
[----:B-12---:R-:W-:Y:S02]  /*60e0*/  LOP3.LUT R80, R80, R0, RZ, 0x3c, !PT ;  /* 0x0000000050507212 */ /* 0x006fe400078e3cff */
.L_x_99:
[----:B------:R-:W-:Y:S05]  /*60f0*/  BSYNC B1 ;  /* 0x0000000000017941 */ /* 0x000fea0003800000 */
.L_x_98:
[----:B------:R-:W-:Y:S04]  /*6100*/  SHF.R.U32.HI R0, RZ, 0x15, R39 ;  /* 0x00000015ff007819 */ /* 0x000fe80000011627 */
[----:B------:R-:W-:Y:S01]  /*6110*/  LOP3.LUT P1, RZ, R0, 0x3, R75, 0x48, !PT ;  /* 0x0000000300ff7812 */ /* 0x000fe2000782484b */
[----:B------:R-:W-:Y:S01]  /*6120*/  @!UPT UIADD3 URZ, UPT, UPT, URZ, URZ, URZ ;  /* 0x000000fffffff290 */ /* 0x000fe2000fffe0ff */
[----:B---3--:R-:W-:Y:S11]  /*6130*/  @P0 BRA `(.L_x_103) ;  /* 0x0000000000080947 */ /* 0x008ff60003800000 */
[----:B------:R-:W1:Y:S02]  /*6140*/  SYNCS.PHASECHK.TRANS64.TRYWAIT P0, [R43+URZ+0xd0], R4 ;  /* 0x0000d0042b0075a7 */ /* 0x000e6400080011ff */
[----:B-1----:R-:W-:Y:S05]  /*6150*/  @!P0 BRA `(.L_x_104) ;  /* 0x0000002400248947 */ /* 0x002fea0003800000 */
.L_x_103:
        /* <DEDUP_REMOVED lines=8> */
[----:B------:R-:W5:Y:S01]  /*61e0*/  LDCU.64 UR4, c[0x4][0x10] ;  /* 0x01000200ff0477ac */ /* 0x000f620008000a00 */
[----:B--2---:R-:W-:Y:S01]  /*61f0*/  MOV R5, UR9 ;  /* 0x0000000900057c02 */ /* 0x004fe20008000f00 */
[----:B-1----:R-:W-:Y:S01]  /*6200*/  IMAD.U32 R4, RZ, RZ, UR8 ;  /* 0x00000008ff047e24 */ /* 0x002fe2000f8e00ff */
[----:B---3--:R-:W-:Y:S01]  /*6210*/  MOV R7, UR7 ;  /* 0x0000000700077c02 */ /* 0x008fe20008000f00 */
[----:B------:R-:W-:Y:S01]  /*6220*/  IMAD.U32 R6, RZ, RZ, UR6 ;  /* 0x00000006ff067e24 */ /* 0x000fe2000f8e00ff */
[----:B-----5:R-:W-:Y:S01]  /*6230*/  MOV R11, UR5 ;  /* 0x00000005000b7c02 */ /* 0x020fe20008000f00 */
[----:B------:R-:W-:Y:S02]  /*6240*/  IMAD.U32 R10, RZ, RZ, UR4 ;  /* 0x00000004ff0a7e24 */ /* 0x000fe4000f8e00ff */
[----:B------:R-:W-:Y:S07]  /*6250*/  LEPC R20, `(.L_x_105) ;  /* 0x000000001014794e */ /* 0x000fee0000000000 */
[----:B----4-:R-:W-:Y:S05]  /*6260*/  CALL.ABS.NOINC R14 ;  /* 0x000000000e007343 */ /* 0x010fea0003c00000 */
.L_x_105:
[----:B------:R-:W-:Y:S05]  /*6270*/  WARPSYNC.ALL ;  /* 0x0000000000007948 */ /* 0x000fea0003800000 */
[----:B------:R-:W-:Y:S01]  /*6280*/  R2UR UR4, R39 ;  /* 0x00000000270472ca */ /* 0x000fe200000e0000 */
[----:B------:R-:W-:Y:S01]  /*6290*/  BSSY.RECONVERGENT B0, `(.L_x_106) ;  /* 0x00000a0000007945 */ /* 0x000fe20003800200 */
[----:B------:R-:W-:Y:S02]  /*62a0*/  ISETP.NE.AND P6, PT, R2, RZ, PT ;  /* 0x000000ff0200720c */ /* 0x000fe40003fc5270 */
[C---:B------:R-:W-:Y:S02]  /*62b0*/  SHF.L.U32 R2, R48.reuse, 0x10, RZ ;  /* 0x0000001030027819 */ /* 0x040fe400000006ff */
[C---:B------:R-:W-:Y:S02]  /*62c0*/  PRMT R3, R48.reuse, 0x8880, RZ ;  /* 0x0000888030037816 */ /* 0x040fe400000000ff */
[----:B------:R-:W-:Y:S02]  /*62d0*/  SHF.L.U32 R41, R48, 0x8, RZ ;  /* 0x0000000830297819 */ /* 0x000fe400000006ff */
[----:B------:R-:W-:Y:S02]  /*62e0*/  SHF.L.U32 R42, R49, 0x10, RZ ;  /* 0x00000010312a7819 */ /* 0x000fe400000006ff */
[----:B------:R-:W-:Y:S01]  /*62f0*/  ISETP.NE.AND P0, PT, R86, RZ, PT ;  /* 0x000000ff5600720c */ /* 0x000fe20003f05270 */
[----:B-1----:R-:W-:Y:S01]  /*6300*/  LDTM.16dp32bit_t0_t15.x32 R4, tmem[UR4] ;  /* 0x00000004000479ee */ /* 0x002fe20008a80000 */
[----:B------:R-:W1:Y:S01]  /*6310*/  LDTM.16dp32bit_t16_t31.x32 R4, tmem[UR4+0x20] ;  /* 0x00002004000479ee */ /* 0x000e620008aa0000 */
[----:B------:R-:W-:Y:S01]  /*6320*/  SHF.R.S32.HI R42, RZ, 0x18, R42 ;  /* 0x00000018ff2a7819 */ /* 0x000fe2000001142a */
[C---:B-1----:R-:W-:Y:S01]  /*6330*/  IMAD R0, R38.reuse, R4, RZ ;  /* 0x0000000426007224 */ /* 0x042fe200078e02ff */
[----:B------:R-:W-:Y:S01]  /*6340*/  SHF.R.S32.HI R4, RZ, 0x18, R2 ;  /* 0x00000018ff047819 */ /* 0x000fe20000011402 */
[C---:B------:R-:W-:Y:S01]  /*6350*/  IMAD R2, R38.reuse, R5, RZ ;  /* 0x0000000526027224 */ /* 0x040fe200078e02ff */
[----:B------:R-:W-:Y:S01]  /*6360*/  SHF.R.S32.HI R5, RZ, 0x18, R41 ;  /* 0x00000018ff057819 */ /* 0x000fe20000011429 */
[----:B------:R-:W-:Y:S01]  /*6370*/  IMAD R0, R3, R40, R0 ;  /* 0x0000002803007224 */ /* 0x000fe200078e0200 */
[----:B------:R-:W-:Y:S01]  /*6380*/  PRMT R41, R49, 0x8880, RZ ;  /* 0x0000888031297816 */ /* 0x000fe200000000ff */
[----:B------:R-:W-:Y:S02]  /*6390*/  IMAD R3, R38, R6, RZ ;  /* 0x0000000626037224 */ /* 0x000fe400078e02ff */
[-C--:B------:R-:W-:Y:S01]  /*63a0*/  IMAD R2, R4, R40.reuse, R2 ;  /* 0x0000002804027224 */ /* 0x080fe200078e0202 */
[----:B------:R-:W-:Y:S01]  /*63b0*/  SHF.R.S32.HI R4, RZ, 0x18, R48 ;  /* 0x00000018ff047819 */ /* 0x000fe20000011430 */
[----:B------:R-:W-:Y:S02]  /*63c0*/  IMAD R7, R38, R7, RZ ;  /* 0x0000000726077224 */ /* 0x000fe400078e02ff */
[-C--:B------:R-:W-:Y:S02]  /*63d0*/  IMAD R3, R5, R40.reuse, R3 ;  /* 0x0000002805037224 */ /* 0x080fe400078e0203 */
[----:B------:R-:W-:Y:S02]  /*63e0*/  IMAD R7, R4, R40, R7 ;  /* 0x0000002804077224 */ /* 0x000fe400078e0207 */
[C---:B------:R-:W-:Y:S02]  /*63f0*/  IMAD R6, R38.reuse, R11, RZ ;  /* 0x0000000b26067224 */ /* 0x040fe400078e02ff */
[C---:B------:R-:W-:Y:S01]  /*6400*/  IMAD R11, R38.reuse, R16, RZ ;  /* 0x00000010260b7224 */ /* 0x040fe200078e02ff */
[----:B------:R-:W-:Y:S01]  /*6410*/  I2IP.S8.S32.SAT R52, R7, R3, RZ ;  /* 0x0000000307347239 */ /* 0x000fe200000014ff */
[C---:B------:R-:W-:Y:S02]  /*6420*/  IMAD R16, R38.reuse, R21, RZ ;  /* 0x0000001526107224 */ /* 0x040fe400078e02ff */
[----:B------:R-:W-:Y:S01]  /*6430*/  IMAD R21, R38, R26, RZ ;  /* 0x0000001a26157224 */ /* 0x000fe200078e02ff */
[----:B------:R-:W-:Y:S01]  /*6440*/  I2IP.S8.S32.SAT R52, R2, R0, R52 ;  /* 0x0000000002347239 */ /* 0x000fe20000001434 */
[C---:B------:R-:W-:Y:S01]  /*6450*/  IMAD R26, R38.reuse, R31, RZ ;  /* 0x0000001f261a7224 */ /* 0x040fe200078e02ff */
[----:B------:R-:W-:Y:S01]  /*6460*/  SHF.R.S32.HI R2, RZ, 0x18, R49 ;  /* 0x00000018ff027819 */ /* 0x000fe20000011431 */
[C---:B------:R-:W-:Y:S02]  /*6470*/  IMAD R3, R38.reuse, R8, RZ ;  /* 0x0000000826037224 */ /* 0x040fe400078e02ff */
[----:B------:R-:W-:Y:S02]  /*6480*/  IMAD.SHL.U32 R31, R49, 0x100, RZ ;  /* 0x00000100311f7824 */ /* 0x000fe400078e00ff */
[C---:B------:R-:W-:Y:S02]  /*6490*/  IMAD R8, R38.reuse, R13, RZ ;  /* 0x0000000d26087224 */ /* 0x040fe400078e02ff */
[C---:B------:R-:W-:Y:S01]  /*64a0*/  IMAD R13, R38.reuse, R18, RZ ;  /* 0x00000012260d7224 */ /* 0x040fe200078e02ff */
[----:B------:R-:W-:Y:S01]  /*64b0*/  SHF.R.S32.HI R0, RZ, 0x18, R31 ;  /* 0x00000018ff007819 */ /* 0x000fe2000001141f */
[----:B------:R-:W-:Y:S01]  /*64c0*/  IMAD R18, R38, R23, RZ ;  /* 0x0000001726127224 */ /* 0x000fe200078e02ff */
[----:B------:R-:W-:Y:S01]  /*64d0*/  SHF.L.U32 R31, R50, 0x10, RZ ;  /* 0x00000010321f7819 */ /* 0x000fe200000006ff */
[C---:B------:R-:W-:Y:S02]  /*64e0*/  IMAD R4, R38.reuse, R9, RZ ;  /* 0x0000000926047224 */ /* 0x040fe400078e02ff */
[C---:B------:R-:W-:Y:S01]  /*64f0*/  IMAD R23, R38.reuse, R28, RZ ;  /* 0x0000001c26177224 */ /* 0x040fe200078e02ff */
[----:B------:R-:W-:Y:S01]  /*6500*/  SHF.R.S32.HI R31, RZ, 0x18, R31 ;  /* 0x00000018ff1f7819 */ /* 0x000fe2000001141f */
[C---:B------:R-:W-:Y:S02]  /*6510*/  IMAD R7, R38.reuse, R12, RZ ;  /* 0x0000000c26077224 */ /* 0x040fe400078e02ff */
[----:B------:R-:W-:Y:S01]  /*6520*/  IMAD R28, R38, R33, RZ ;  /* 0x00000021261c7224 */ /* 0x000fe200078e02ff */
[----:B------:R-:W-:Y:S01]  /*6530*/  PRMT R33, R50, 0x8880, RZ ;  /* 0x0000888032217816 */ /* 0x000fe200000000ff */
[----:B------:R-:W-:Y:S02]  /*6540*/  IMAD R3, R41, R40, R3 ;  /* 0x0000002829037224 */ /* 0x000fe400078e0203 */
[C---:B------:R-:W-:Y:S02]  /*6550*/  IMAD R12, R38.reuse, R17, RZ ;  /* 0x00000011260c7224 */ /* 0x040fe400078e02ff */
[C---:B------:R-:W-:Y:S02]  /*6560*/  IMAD R5, R38.reuse, R10, RZ ;  /* 0x0000000a26057224 */ /* 0x040fe400078e02ff */
[----:B------:R-:W-:Y:S02]  /*6570*/  IMAD R17, R38, R22, RZ ;  /* 0x0000001626117224 */ /* 0x000fe400078e02ff */
[----:B------:R-:W-:Y:S02]  /*6580*/  IMAD R4, R42, R40, R4 ;  /* 0x000000282a047224 */ /* 0x000fe400078e0204 */
[C---:B------:R-:W-:Y:S02]  /*6590*/  IMAD R22, R38.reuse, R27, RZ ;  /* 0x0000001b26167224 */ /* 0x040fe400078e02ff */
[----:B------:R-:W-:Y:S01]  /*65a0*/  IMAD R27, R38, R32, RZ ;  /* 0x00000020261b7224 */ /* 0x000fe200078e02ff */
[----:B------:R-:W-:Y:S01]  /*65b0*/  SHF.L.U32 R32, R50, 0x8, RZ ;  /* 0x0000000832207819 */ /* 0x000fe200000006ff */
[-C--:B------:R-:W-:Y:S02]  /*65c0*/  IMAD R5, R0, R40.reuse, R5 ;  /* 0x0000002800057224 */ /* 0x080fe400078e0205 */
[----:B------:R-:W-:Y:S01]  /*65d0*/  IMAD.MOV.U32 R0, RZ, RZ, R33 ;  /* 0x000000ffff007224 */ /* 0x000fe200078e0021 */
[----:B------:R-:W-:Y:S01]  /*65e0*/  SHF.R.S32.HI R32, RZ, 0x18, R32 ;  /* 0x00000018ff207819 */ /* 0x000fe20000011420 */
[-C--:B------:R-:W-:Y:S01]  /*65f0*/  IMAD R6, R2, R40.reuse, R6 ;  /* 0x0000002802067224 */ /* 0x080fe200078e0206 */
[----:B------:R-:W-:Y:S01]  /*6600*/  SHF.R.S32.HI R2, RZ, 0x18, R50 ;  /* 0x00000018ff027819 */ /* 0x000fe20000011432 */
[----:B------:R-:W-:Y:S01]  /*6610*/  IMAD R7, R0, R40, R7 ;  /* 0x0000002800077224 */ /* 0x000fe200078e0207 */
[----:B------:R-:W-:Y:S01]  /*6620*/  PRMT R0, R51, 0x8880, RZ ;  /* 0x0000888033007816 */ /* 0x000fe200000000ff */
[----:B------:R-:W-:Y:S01]  /*6630*/  IMAD R9, R38, R14, RZ ;  /* 0x0000000e26097224 */ /* 0x000fe200078e02ff */
[----:B------:R-:W-:Y:S01]  /*6640*/  I2IP.S8.S32.SAT R6, R6, R5, RZ ;  /* 0x0000000506067239 */ /* 0x000fe200000014ff */
[-C--:B------:R-:W-:Y:S01]  /*6650*/  IMAD R8, R31, R40.reuse, R8 ;  /* 0x000000281f087224 */ /* 0x080fe200078e0208 */
[C---:B------:R-:W-:Y:S01]  /*6660*/  SHF.L.U32 R31, R51.reuse, 0x8, RZ ;  /* 0x00000008331f7819 */ /* 0x040fe200000006ff */
[----:B------:R-:W-:Y:S01]  /*6670*/  IMAD R10, R38, R15, RZ ;  /* 0x0000000f260a7224 */ /* 0x000fe200078e02ff */
[----:B------:R-:W-:Y:S01]  /*6680*/  I2IP.S8.S32.SAT R53, R4, R3, R6 ;  /* 0x0000000304357239 */ /* 0x000fe20000001406 */
[-C--:B------:R-:W-:Y:S01]  /*6690*/  IMAD R9, R32, R40.reuse, R9 ;  /* 0x0000002820097224 */ /* 0x080fe200078e0209 */
[----:B------:R-:W-:Y:S01]  /*66a0*/  SHF.R.S32.HI R5, RZ, 0x18, R31 ;  /* 0x00000018ff057819 */ /* 0x000fe2000001141f */
[-C--:B------:R-:W-:Y:S01]  /*66b0*/  IMAD R10, R2, R40.reuse, R10 ;  /* 0x00000028020a7224 */ /* 0x080fe200078e020a */
[----:B------:R-:W-:Y:S01]  /*66c0*/  SHF.L.U32 R2, R51, 0x10, RZ ;  /* 0x0000001033027819 */ /* 0x000fe200000006ff */
[----:B------:R-:W-:Y:S01]  /*66d0*/  IMAD R11, R0, R40, R11 ;  /* 0x00000028000b7224 */ /* 0x000fe200078e020b */
[----:B------:R-:W-:Y:S01]  /*66e0*/  SHF.R.S32.HI R0, RZ, 0x18, R51 ;  /* 0x00000018ff007819 */ /* 0x000fe20000011433 */
[C---:B------:R-:W-:Y:S01]  /*66f0*/  IMAD R15, R38.reuse, R20, RZ ;  /* 0x00000014260f7224 */ /* 0x040fe200078e02ff */
[----:B------:R-:W-:Y:S01]  /*6700*/  SHF.R.S32.HI R2, RZ, 0x18, R2 ;  /* 0x00000018ff027819 */ /* 0x000fe20000011402 */
[C---:B------:R-:W-:Y:S01]  /*6710*/  IMAD R14, R38.reuse, R19, RZ ;  /* 0x00000013260e7224 */ /* 0x040fe200078e02ff */
[C---:B----4-:R-:W-:Y:S01]  /*6720*/  SHF.L.U32 R4, R45.reuse, 0x10, RZ ;  /* 0x000000102d047819 */ /* 0x050fe200000006ff */
[----:B------:R-:W-:Y:S01]  /*6730*/  IMAD R19, R38, R24, RZ ;  /* 0x0000001826137224 */ /* 0x000fe200078e02ff */
[----:B------:R-:W-:Y:S01]  /*6740*/  PRMT R3, R45, 0x8880, RZ ;  /* 0x000088802d037816 */ /* 0x000fe200000000ff */
[-C--:B------:R-:W-:Y:S01]  /*6750*/  IMAD R12, R2, R40.reuse, R12 ;  /* 0x00000028020c7224 */ /* 0x080fe200078e020c */
[----:B------:R-:W-:Y:S01]  /*6760*/  PRMT R2, R44, 0x8880, RZ ;  /* 0x000088802c027816 */ /* 0x000fe200000000ff */
[-C--:B------:R-:W-:Y:S01]  /*6770*/  IMAD R13, R5, R40.reuse, R13 ;  /* 0x00000028050d7224 */ /* 0x080fe200078e020d */
[----:B------:R-:W-:Y:S01]  /*6780*/  SHF.R.S32.HI R4, RZ, 0x18, R4 ;  /* 0x00000018ff047819 */ /* 0x000fe20000011404 */
[----:B------:R-:W-:Y:S01]  /*6790*/  IMAD R14, R0, R40, R14 ;  /* 0x00000028000e7224 */ /* 0x000fe200078e020e */
[----:B------:R-:W-:Y:S01]  /*67a0*/  MOV R0, R2 ;  /* 0x0000000200007202 */ /* 0x000fe20000000f00 */
[----:B------:R-:W-:Y:S01]  /*67b0*/  IMAD.U32 R5, R44, 0x10000, RZ ;  /* 0x000100002c057824 */ /* 0x000fe200078e00ff */
[----:B------:R-:W-:Y:S01]  /*67c0*/  I2IP.S8.S32.SAT R9, R10, R9, RZ ;  /* 0x000000090a097239 */ /* 0x000fe200000014ff */
[----:B------:R-:W-:Y:S01]  /*67d0*/  IMAD R20, R38, R25, RZ ;  /* 0x0000001926147224 */ /* 0x000fe200078e02ff */
[----:B------:R-:W-:Y:S01]  /*67e0*/  I2IP.S8.S32.SAT R13, R14, R13, RZ ;  /* 0x0000000d0e0d7239 */ /* 0x000fe200000014ff */
[----:B------:R-:W-:Y:S01]  /*67f0*/  IMAD R15, R0, R40, R15 ;  /* 0x00000028000f7224 */ /* 0x000fe200078e020f */
[----:B------:R-:W-:Y:S01]  /*6800*/  SHF.R.S32.HI R2, RZ, 0x18, R5 ;  /* 0x00000018ff027819 */ /* 0x000fe20000011405 */
[----:B------:R-:W-:Y:S01]  /*6810*/  IMAD R24, R38, R29, RZ ;  /* 0x0000001d26187224 */ /* 0x000fe200078e02ff */
[----:B------:R-:W-:Y:S01]  /*6820*/  SHF.L.U32 R0, R44, 0x8, RZ ;  /* 0x000000082c007819 */ /* 0x000fe200000006ff */
[----:B------:R-:W-:Y:S01]  /*6830*/  IMAD R25, R38, R30, RZ ;  /* 0x0000001e26197224 */ /* 0x000fe200078e02ff */
[----:B------:R-:W-:Y:S01]  /*6840*/  I2IP.S8.S32.SAT R54, R8, R7, R9 ;  /* 0x0000000708367239 */ /* 0x000fe20000001409 */
[----:B------:R-:W-:Y:S01]  /*6850*/  IMAD R16, R2, R40, R16 ;  /* 0x0000002802107224 */ /* 0x000fe200078e0210 */
[----:B------:R-:W-:Y:S01]  /*6860*/  SHF.R.S32.HI R0, RZ, 0x18, R0 ;  /* 0x00000018ff007819 */ /* 0x000fe20000011400 */
[----:B------:R-:W-:Y:S01]  /*6870*/  IMAD R29, R38, R34, RZ ;  /* 0x00000022261d7224 */ /* 0x000fe200078e02ff */
[----:B------:R-:W-:Y:S01]  /*6880*/  SHF.R.S32.HI R2, RZ, 0x18, R44 ;  /* 0x00000018ff027819 */ /* 0x000fe2000001142c */
[----:B------:R-:W-:Y:S01]  /*6890*/  IMAD.SHL.U32 R5, R45, 0x100, RZ ;  /* 0x000001002d057824 */ /* 0x000fe200078e00ff */
[----:B------:R-:W-:Y:S01]  /*68a0*/  I2IP.S8.S32.SAT R55, R12, R11, R13 ;  /* 0x0000000b0c377239 */ /* 0x000fe2000000140d */
[-C--:B------:R-:W-:Y:S02]  /*68b0*/  IMAD R17, R0, R40.reuse, R17 ;  /* 0x0000002800117224 */ /* 0x080fe400078e0211 */
[-C--:B------:R-:W-:Y:S01]  /*68c0*/  IMAD R18, R2, R40.reuse, R18 ;  /* 0x0000002802127224 */ /* 0x080fe200078e0212 */
[----:B------:R-:W-:Y:S01]  /*68d0*/  SHF.R.S32.HI R0, RZ, 0x18, R5 ;  /* 0x00000018ff007819 */ /* 0x000fe20000011405 */
[-C--:B------:R-:W-:Y:S01]  /*68e0*/  IMAD R19, R3, R40.reuse, R19 ;  /* 0x0000002803137224 */ /* 0x080fe200078e0213 */
[----:B------:R-:W-:Y:S01]  /*68f0*/  SHF.R.S32.HI R2, RZ, 0x18, R45 ;  /* 0x00000018ff027819 */ /* 0x000fe2000001142d */
[-C--:B------:R-:W-:Y:S01]  /*6900*/  IMAD R20, R4, R40.reuse, R20 ;  /* 0x0000002804147224 */ /* 0x080fe200078e0214 */
[----:B------:R-:W-:Y:S01]  /*6910*/  SHF.L.U32 R4, R46, 0x10, RZ ;  /* 0x000000102e047819 */ /* 0x000fe200000006ff */
[-C--:B------:R-:W-:Y:S01]  /*6920*/  IMAD R21, R0, R40.reuse, R21 ;  /* 0x0000002800157224 */ /* 0x080fe200078e0215 */
[C---:B------:R-:W-:Y:S01]  /*6930*/  PRMT R0, R46.reuse, 0x8880, RZ ;  /* 0x000088802e007816 */ /* 0x040fe200000000ff */
[----:B------:R1:W-:Y:S01]  /*6940*/  STS.128 [R69+UR44+0x2200], R52 ;  /* 0x0022003445007988 */ /* 0x0003e20008000c2c */
[----:B------:R-:W-:Y:S01]  /*6950*/  SHF.L.U32 R3, R46, 0x8, RZ ;  /* 0x000000082e037819 */ /* 0x000fe200000006ff */
[-C--:B------:R-:W-:Y:S01]  /*6960*/  IMAD R22, R2, R40.reuse, R22 ;  /* 0x0000002802167224 */ /* 0x080fe200078e0216 */
[----:B------:R-:W-:Y:S01]  /*6970*/  SHF.R.S32.HI R2, RZ, 0x18, R4 ;  /* 0x00000018ff027819 */ /* 0x000fe20000011404 */
[-C--:B------:R-:W-:Y:S01]  /*6980*/  IMAD R23, R0, R40.reuse, R23 ;  /* 0x0000002800177224 */ /* 0x080fe200078e0217 */
[----:B------:R-:W-:Y:S01]  /*6990*/  SHF.R.S32.HI R3, RZ, 0x18, R3 ;  /* 0x00000018ff037819 */ /* 0x000fe20000011403 */
[----:B------:R-:W-:Y:S01]  /*69a0*/  IMAD R30, R38, R35, RZ ;  /* 0x00000023261e7224 */ /* 0x000fe200078e02ff */
[----:B------:R-:W-:Y:S01]  /*69b0*/  SHF.R.S32.HI R0, RZ, 0x18, R46 ;  /* 0x00000018ff007819 */ /* 0x000fe2000001142e */
[-C--:B------:R-:W-:Y:S01]  /*69c0*/  IMAD R24, R2, R40.reuse, R24 ;  /* 0x0000002802187224 */ /* 0x080fe200078e0218 */
[----:B------:R-:W-:Y:S01]  /*69d0*/  PRMT R2, R47, 0x8880, RZ ;  /* 0x000088802f027816 */ /* 0x000fe200000000ff */
[-C--:B------:R-:W-:Y:S01]  /*69e0*/  IMAD R25, R3, R40.reuse, R25 ;  /* 0x0000002803197224 */ /* 0x080fe200078e0219 */
[C---:B------:R-:W-:Y:S01]  /*69f0*/  SHF.L.U32 R3, R47.reuse, 0x10, RZ ;  /* 0x000000102f037819 */ /* 0x040fe200000006ff */
[----:B------:R-:W-:Y:S01]  /*6a00*/  IMAD.SHL.U32 R4, R47, 0x100, RZ ;  /* 0x000001002f047824 */ /* 0x000fe200078e00ff */
[----:B------:R-:W-:Y:S01]  /*6a10*/  SHF.R.S32.HI R5, RZ, 0x18, R47 ;  /* 0x00000018ff057819 */ /* 0x000fe2000001142f */
[-C--:B------:R-:W-:Y:S01]  /*6a20*/  IMAD R26, R0, R40.reuse, R26 ;  /* 0x00000028001a7224 */ /* 0x080fe200078e021a */
[----:B------:R-:W-:Y:S01]  /*6a30*/  SHF.R.S32.HI R3, RZ, 0x18, R3 ;  /* 0x00000018ff037819 */ /* 0x000fe20000011403 */
[-C--:B------:R-:W-:Y:S01]  /*6a40*/  IMAD R27, R2, R40.reuse, R27 ;  /* 0x00000028021b7224 */ /* 0x080fe200078e021b */
[----:B------:R-:W-:Y:S02]  /*6a50*/  SHF.R.S32.HI R4, RZ, 0x18, R4 ;  /* 0x00000018ff047819 */ /* 0x000fe40000011404 */
[----:B------:R-:W-:Y:S01]  /*6a60*/  I2IP.S8.S32.SAT R17, R18, R17, RZ ;  /* 0x0000001112117239 */ /* 0x000fe200000014ff */
[-C--:B------:R-:W-:Y:S01]  /*6a70*/  IMAD R28, R3, R40.reuse, R28 ;  /* 0x00000028031c7224 */ /* 0x080fe200078e021c */
[----:B------:R-:W-:Y:S01]  /*6a80*/  I2IP.S8.S32.SAT R21, R22, R21, RZ ;  /* 0x0000001516157239 */ /* 0x000fe200000014ff */
[-C--:B------:R-:W-:Y:S01]  /*6a90*/  IMAD R29, R4, R40.reuse, R29 ;  /* 0x00000028041d7224 */ /* 0x080fe200078e021d */
[----:B------:R-:W-:Y:S01]  /*6aa0*/  I2IP.S8.S32.SAT R16, R16, R15, R17 ;  /* 0x0000000f10107239 */ /* 0x000fe20000001411 */
[----:B------:R-:W-:Y:S01]  /*6ab0*/  IMAD R30, R5, R40, R30 ;  /* 0x00000028051e7224 */ /* 0x000fe200078e021e */
[----:B------:R-:W-:Y:S02]  /*6ac0*/  I2IP.S8.S32.SAT R17, R20, R19, R21 ;  /* 0x0000001314117239 */ /* 0x000fe40000001415 */
[----:B------:R-:W-:Y:S02]  /*6ad0*/  I2IP.S8.S32.SAT R18, R26, R25, RZ ;  /* 0x000000191a127239 */ /* 0x000fe400000014ff */
[----:B------:R-:W-:Y:S02]  /*6ae0*/  I2IP.S8.S32.SAT R19, R30, R29, RZ ;  /* 0x0000001d1e137239 */ /* 0x000fe400000014ff */
[----:B------:R-:W-:Y:S02]  /*6af0*/  IADD3 R2, PT, PT, R69, UR44, RZ ;  /* 0x0000002c45027c10 */ /* 0x000fe4000fffe0ff */
[----:B------:R-:W-:Y:S02]  /*6b00*/  SHF.L.U32 R0, R79, 0x4, RZ ;  /* 0x000000044f007819 */ /* 0x000fe400000006ff */
[----:B------:R-:W-:Y:S02]  /*6b10*/  I2IP.S8.S32.SAT R18, R24, R23, R18 ;  /* 0x0000001718127239 */ /* 0x000fe40000001412 */
[----:B------:R-:W-:Y:S02]  /*6b20*/  I2IP.S8.S32.SAT R19, R28, R27, R19 ;  /* 0x0000001b1c137239 */ /* 0x000fe40000001413 */
[----:B------:R-:W-:Y:S02]  /*6b30*/  IADD3 R87, PT, PT, R2, R0, RZ ;  /* 0x0000000002577210 */ /* 0x000fe40007ffe0ff */
[----:B------:R-:W-:Y:S02]  /*6b40*/  LEA R3, R81, UR44, 0x3 ;  /* 0x0000002c51037c11 */ /* 0x000fe4000f8e18ff */
[----:B------:R-:W-:Y:S01]  /*6b50*/  @P6 SHF.L.U32 R4, R80, 0x1f, RZ ;  /* 0x0000001f50046819 */ /* 0x000fe200000006ff */
[----:B------:R1:W-:Y:S01]  /*6b60*/  STS.128 [R87+0x2210], R16 ;  /* 0x0022101057007388 */ /* 0x0003e20000000c00 */
[----:B------:R-:W-:Y:S01]  /*6b70*/  @!PT LDS RZ, [RZ] ;  /* 0x00000000fffff984 */ /* 0x000fe20000000800 */
[----:B------:R-:W-:Y:S01]  /*6b80*/  @!PT LDS RZ, [RZ] ;  /* 0x00000000fffff984 */ /* 0x000fe20000000800 */
[----:B------:R-:W-:Y:S01]  /*6b90*/  @!PT LDS RZ, [RZ] ;  /* 0x00000000fffff984 */ /* 0x000fe20000000800 */
[----:B------:R-:W-:Y:S01]  /*6ba0*/  @!PT LDS RZ, [RZ] ;  /* 0x00000000fffff984 */ /* 0x000fe20000000800 */
[----:B------:R2:W-:Y:S07]  /*6bb0*/  MEMBAR.ALL.CTA ;  /* 0x0000000000007992 */ /* 0x0005ee0000008000 */
[----:B--2---:R-:W2:Y:S02]  /*6bc0*/  FENCE.VIEW.ASYNC.S ;  /* 0x00000000000073c6 */ /* 0x004ea40000000000 */
[----:B--2---:R-:W-:Y:S06]  /*6bd0*/  BAR.SYNC.DEFER_BLOCKING 0x1, 0x80 ;  /* 0x0042000000007b1d */ /* 0x004fec0000010000 */
[----:B------:R-:W-:Y:S05]  /*6be0*/  @P0 BRA `(.L_x_107) ;  /* 0x0000000000280947 */ /* 0x000fea0003800000 */
[----:B------:R-:W2:Y:S01]  /*6bf0*/  LDCU.64 UR6, c[0x0][0x348] ;  /* 0x00006900ff0677ac */ /* 0x000ea20008000a00 */
[----:B------:R-:W-:Y:S01]  /*6c00*/  UIADD3 UR4, UPT, UPT, UR44, 0x2200, URZ ;  /* 0x000022002c047890 */ /* 0x000fe2000fffe0ff */
[----:B------:R-:W-:Y:S05]  /*6c10*/  UMOV UR51, UR36 ;  /* 0x0000002400337c82 */ /* 0x000fea0008000000 */
[----:B------:R-:W-:Y:S04]  /*6c20*/  MOV R85, UR4 ;  /* 0x0000000400557c02 */ /* 0x000fe80008000f00 */
[----:B------:R-:W-:Y:S01]  /*6c30*/  R2UR UR48, R85 ;  /* 0x00000000553072ca */ /* 0x000fe200000e0000 */
[----:B--2---:R-:W-:Y:S04]  /*6c40*/  UIADD3 UR4, UP0, UPT, UR6, 0x680, URZ ;  /* 0x0000068006047890 */ /* 0x004fe8000ff1e0ff */
[----:B------:R-:W-:Y:S09]  /*6c50*/  UIADD3.X UR5, UPT, UPT, URZ, UR7, URZ, UP0, !UPT ;  /* 0x00000007ff057290 */ /* 0x000ff200087fe4ff */
[----:B------:R2:W-:Y:S01]  /*6c60*/  UTMASTG.3D [UR48], [UR4] ;  /* 0x00000030040073b5 */ /* 0x0005e20008010000 */
[----:B------:R0:W-:Y:S01]  /*6c70*/  UTMACMDFLUSH ;  /* 0x00000000000079b7 */ /* 0x0001e20000000000 */
[----:B--2---:R-:W-:Y:S04]  /*6c80*/  DEPBAR.LE SB0, 0x1 ;  /* 0x000080400000791a */ /* 0x004fe80000000000 */
.L_x_107:
[----:B------:R-:W-:Y:S05]  /*6c90*/  BSYNC.RECONVERGENT B0 ;  /* 0x0000000000007941 */ /* 0x000fea0003800200 */
.L_x_106:
[----:B------:R-:W-:Y:S06]  /*6ca0*/  BAR.SYNC.DEFER_BLOCKING 0x1, 0x80 ;  /* 0x0042000000007b1d */ /* 0x000fec0000010000 */
[----:B------:R-:W2:Y:S01]  /*6cb0*/  @P6 SYNCS.PHASECHK.TRANS64.TRYWAIT P0, [R3+URZ+0x80], R4 ;  /* 0x00008004030065a7 */ /* 0x000ea200080011ff */
[----:B------:R-:W-:Y:S01]  /*6cc0*/  BSSY B1, `(.L_x_108) ;  /* 0x000001f000017945 */ /* 0x000fe20003800000 */
[----:B--2---:R-:W-:Y:S03]  /*6cd0*/  @P6 SEL R56, RZ, 0x1, !P0 ;  /* 0x00000001ff386807 */ /* 0x004fe60004000000 */
[----:B------:R-:W-:Y:S05]  /*6ce0*/  @!P6 BRA `(.L_x_109) ;  /* 0x000000000070e947 */ /* 0x000fea0003800000 */
[----:B------:R-:W-:Y:S01]  /*6cf0*/  ISETP.NE.AND P1, PT, R57, RZ, PT ;  /* 0x000000ff3900720c */ /* 0x000fe20003f25270 */
[----:B------:R-:W-:Y:S01]  /*6d00*/  BSSY B0, `(.L_x_110) ;  /* 0x0000008000007945 */ /* 0x000fe20003800000 */
[----:B------:R-:W-:Y:S11]  /*6d10*/  ISETP.NE.AND P0, PT, R56, RZ, PT ;  /* 0x000000ff3800720c */ /* 0x000ff60003f05270 */
[----:B------:R-:W-:Y:S04]  /*6d20*/  @P1 IMAD R2, R81, 0x1000, R2 ;  /* 0x0000100051021824 */ /* 0x000fe800078e0202 */
[----:B------:R-:W-:Y:S01]  /*6d30*/  @P1 IMAD.IADD R4, R0, 0x1, R2 ;  /* 0x0000000100041824 */ /* 0x000fe200078e0202 */
[----:B------:R-:W-:Y:S06]  /*6d40*/  @P0 BRA `(.L_x_111) ;  /* 0x00000000000c0947 */ /* 0x000fec0003800000 */
[----:B------:R-:W-:Y:S04]  /*6d50*/  SHF.L.U32 R0, R80, 0x1f, RZ ;  /* 0x0000001f50007819 */ /* 0x000fe800000006ff */
[----:B------:R-:W2:Y:S02]  /*6d60*/  SYNCS.PHASECHK.TRANS64.TRYWAIT P0, [R3+URZ+0x80], R0 ;  /* 0x00008000030075a7 */ /* 0x000ea400080011ff */
[----:B--2---:R-:W-:Y:S05]  /*6d70*/  @!P0 BRA `(.L_x_112) ;  /* 0x0000001800308947 */ /* 0x004fea0003800000 */
.L_x_111:
[----:B------:R-:W-:Y:S05]  /*6d80*/  BSYNC B0 ;  /* 0x0000000000007941 */ /* 0x000fea0003800000 */
.L_x_110:
[----:B------:R-:W-:Y:S01]  /*6d90*/  ISETP.NE.AND P0, PT, R57, RZ, PT ;  /* 0x000000ff3900720c */ /* 0x000fe20003f05270 */
[----:B--2---:R-:W-:Y:S02]  /*6da0*/  VIADD R3, R3, 0x90 ;  /* 0x0000009003037836 */ /* 0x004fe40000000000 */
[----:B------:R-:W-:Y:S02]  /*6db0*/  IMAD.U32 R0, RZ, RZ, UR45 ;  /* 0x0000002dff007e24 */ /* 0x000fe4000f8e00ff */
[----:B------:R-:W-:Y:S03]  /*6dc0*/  VIADD R81, R81, 0x1 ;  /* 0x0000000151517836 */ /* 0x000fe60000000000 */
[----:B------:R-:W-:Y:S05]  /*6dd0*/  PRMT R0, R0, 0x654, R3 ;  /* 0x0000065400007816 */ /* 0x000fea0000000003 */
[----:B------:R2:W3:Y:S04]  /*6de0*/  @P0 LDS.128 R48, [R2+0x200] ;  /* 0x0002000002300984 */ /* 0x0004e80000000c00 */
        /* <DEDUP_REMOVED lines=11> */
[----:B--23--:R-:W-:Y:S02]  /*6ea0*/  LOP3.LUT R80, R80, R0, RZ, 0x3c, !PT ;  /* 0x0000000050507212 */ /* 0x00cfe400078e3cff */
.L_x_109:
[----:B------:R-:W-:Y:S05]  /*6eb0*/  BSYNC B1 ;  /* 0x0000000000017941 */ /* 0x000fea0003800000 */
.L_x_108:
[----:B------:R-:W-:Y:S05]  /*6ec0*/  VIADD R0, R39, 0x40 ;  /* 0x0000004027007836 */ /* 0x000fea0000000000 */
[----:B------:R-:W-:Y:S04]  /*6ed0*/  SHF.R.U32.HI R0, RZ, 0x15, R0 ;  /* 0x00000015ff007819 */ /* 0x000fe80000011600 */
[----:B------:R-:W-:Y:S11]  /*6ee0*/  LOP3.LUT P0, RZ, R0, 0x3, R75, 0x48, !PT ;  /* 0x0000000300ff7812 */ /* 0x000ff6000780484b */
[----:B------:R-:W-:Y:S02]  /*6ef0*/  @!UPT UIADD3 URZ, UPT, UPT, URZ, URZ, URZ ;  /* 0x000000fffffff290 */ /* 0x000fe4000fffe0ff */
[----:B------:R-:W-:Y:S05]  /*6f00*/  @!P0 BRA `(.L_x_113) ;  /* 0x0000000000408947 */ /* 0x000fea0003800000 */
[----:B------:R-:W2:Y:S01]  /*6f10*/  LDCU.64 UR8, c[0x4][0x70] ;  /* 0x01000e00ff0877ac */ /* 0x000ea20008000a00 */
[----:B------:R-:W-:Y:S01]  /*6f20*/  MOV R3, 0x0 ;  /* 0x0000000000037802 */ /* 0x000fe20000000f00 */
[----:B------:R-:W-:Y:S02]  /*6f30*/  HFMA2 R12, -RZ, RZ, 0, 5.9604644775390625e-08 ;  /* 0x00000001ff0c7431 */ /* 0x000fe400000001ff */
[----:B------:R-:W-:Y:S02]  /*6f40*/  IMAD.MOV.U32 R8, RZ, RZ, 0x192 ;  /* 0x00000192ff087424 */ /* 0x000fe400078e00ff */
[----:B------:R-:W-:Y:S01]  /*6f50*/  IMAD.MOV.U32 R13, RZ, RZ, RZ ;  /* 0x000000ffff0d7224 */ /* 0x000fe200078e00ff */
[----:B------:R-:W3:Y:S01]  /*6f60*/  LDCU.64 UR6, c[0x4][0x78] ;  /* 0x01000f00ff0677ac */ /* 0x000ee20008000a00 */
[----:B------:R-:W1:Y:S01]  /*6f70*/  LDC.64 R2, c[0x4][R3] ;  /* 0x0100000003027b82 */ /* 0x000e620000000a00 */
[----:B------:R-:W5:Y:S01]  /*6f80*/  LDCU.64 UR4, c[0x4][0x10] ;  /* 0x01000200ff0477ac */ /* 0x000f620008000a00 */
[----:B--2---:R-:W-:Y:S01]  /*6f90*/  MOV R5, UR9 ;  /* 0x0000000900057c02 */ /* 0x004fe20008000f00 */
[----:B------:R-:W-:Y:S01]  /*6fa0*/  IMAD.U32 R4, RZ, RZ, UR8 ;  /* 0x00000008ff047e24 */ /* 0x000fe2000f8e00ff */
[----:B---3--:R-:W-:Y:S01]  /*6fb0*/  MOV R7, UR7 ;  /* 0x0000000700077c02 */ /* 0x008fe20008000f00 */
[----:B------:R-:W-:Y:S01]  /*6fc0*/  IMAD.U32 R6, RZ, RZ, UR6 ;  /* 0x00000006ff067e24 */ /* 0x000fe2000f8e00ff */
[----:B-----5:R-:W-:Y:S01]  /*6fd0*/  MOV R11, UR5 ;  /* 0x00000005000b7c02 */ /* 0x020fe20008000f00 */
[----:B------:R-:W-:Y:S02]  /*6fe0*/  IMAD.U32 R10, RZ, RZ, UR4 ;  /* 0x00000004ff0a7e24 */ /* 0x000fe4000f8e00ff */
[----:B------:R-:W-:Y:S07]  /*6ff0*/  LEPC R20, `(.L_x_113) ;  /* 0x000000001014794e */ /* 0x000fee0000000000 */
[----:B-1--4-:R-:W-:Y:S05]  /*7000*/  CALL.ABS.NOINC R2 ;  /* 0x0000000002007343 */ /* 0x012fea0003c00000 */
.L_x_113:
[----:B------:R-:W-:Y:S01]  /*7010*/  ISETP.NE.AND P0, PT, R86, RZ, PT ;  /* 0x000000ff5600720c */ /* 0x000fe20003f05270 */
[----:B------:R-:W-:Y:S05]  /*7020*/  WARPSYNC.ALL ;  /* 0x0000000000007948 */ /* 0x000fea0003800000 */
[----:B------:R-:W-:Y:S01]  /*7030*/  IMAD.SHL.U32 R66, R49, 0x100, RZ ;  /* 0x0000010031427824 */ /* 0x000fe200078e00ff */
[----:B------:R-:W-:Y:S01]  /*7040*/  R2UR UR4, R39 ;  /* 0x00000000270472ca */ /* 0x000fe200000e0000 */
[----:B------:R-:W-:Y:S01]  /*7050*/  IMAD.SHL.U32 R60, R51, 0x100, RZ ;  /* 0x00000100333c7824 */ /* 0x000fe200078e00ff */
[C---:B------:R-:W-:Y:S01]  /*7060*/  SHF.L.U32 R2, R48.reuse, 0x10, RZ ;  /* 0x0000001030027819 */ /* 0x040fe200000006ff */
[----:B-1--4-:R-:W-:Y:S01]  /*7070*/  IMAD.SHL.U32 R54, R45, 0x100, RZ ;  /* 0x000001002d367824 */ /* 0x012fe200078e00ff */
[C---:B------:R-:W-:Y:S01]  /*7080*/  PRMT R0, R48.reuse, 0x8880, RZ ;  /* 0x0000888030007816 */ /* 0x040fe200000000ff */
[----:B------:R-:W-:Y:S01]  /*7090*/  BSSY.RECONVERGENT B0, `(.L_x_114) ;  /* 0x000009f000007945 */ /* 0x000fe20003800200 */
[----:B------:R-:W-:Y:S02]  /*70a0*/  SHF.L.U32 R3, R48, 0x8, RZ ;  /* 0x0000000830037819 */ /* 0x000fe400000006ff */
[----:B------:R-:W-:Y:S02]  /*70b0*/  SHF.R.S32.HI R2, RZ, 0x18, R2 ;  /* 0x00000018ff027819 */ /* 0x000fe40000011402 */
[----:B------:R-:W-:Y:S02]  /*70c0*/  PRMT R68, R49, 0x8880, RZ ;  /* 0x0000888031447816 */ /* 0x000fe400000000ff */
[----:B------:R-:W-:Y:S01]  /*70d0*/  SHF.R.S32.HI R3, RZ, 0x18, R3 ;  /* 0x00000018ff037819 */ /* 0x000fe20000011403 */
[----:B------:R-:W-:Y:S01]  /*70e0*/  LDTM.16dp32bit_t0_t15.x32 R4, tmem[UR4+0x40] ;  /* 0x00004004000479ee */ /* 0x000fe20008a80000 */
[----:B------:R-:W1:Y:S01]  /*70f0*/  LDTM.16dp32bit_t16_t31.x32 R4, tmem[UR4+0x60] ;  /* 0x00006004000479ee */ /* 0x000e620008aa0000 */
[----:B------:R-:W-:Y:S01]  /*7100*/  NOP ;  /* 0x0000000000007918 */ /* 0x000fe20000000000 */
[C---:B------:R-:W-:Y:S02]  /*7110*/  SHF.L.U32 R63, R50.reuse, 0x8, RZ ;  /* 0x00000008323f7819 */ /* 0x040fe400000006ff */
[C---:B------:R-:W-:Y:S02]  /*7120*/  PRMT R62, R51.reuse, 0x8880, RZ ;  /* 0x00008880333e7816 */ /* 0x040fe400000000ff */
[----:B------:R-:W-:Y:S02]  /*7130*/  SHF.L.U32 R61, R51, 0x10, RZ ;  /* 0x00000010333d7819 */ /* 0x000fe400000006ff */
[----:B------:R-:W-:Y:S02]  /*7140*/  R2UR UR5, R43 ;  /* 0x000000002b0572ca */ /* 0x000fe400000e0000 */
[----:B------:R-:W-:Y:S01]  /*7150*/  SHF.R.S32.HI R39, RZ, 0x18, R48 ;  /* 0x00000018ff277819 */ /* 0x000fe20000011430 */
[----:B------:R-:W-:Y:S01]  /*7160*/  IMAD.SHL.U32 R48, R47, 0x100, RZ ;  /* 0x000001002f307824 */ /* 0x000fe200078e00ff */
[----:B------:R-:W-:Y:S02]  /*7170*/  SHF.L.U32 R67, R49, 0x10, RZ ;  /* 0x0000001031437819 */ /* 0x000fe400000006ff */
[C---:B------:R-:W-:Y:S02]  /*7180*/  PRMT R65, R50.reuse, 0x8880, RZ ;  /* 0x0000888032417816 */ /* 0x040fe400000000ff */
[----:B------:R-:W-:Y:S02]  /*7190*/  SHF.R.S32.HI R41, RZ, 0x18, R49 ;  /* 0x00000018ff297819 */ /* 0x000fe40000011431 */
[----:B------:R-:W-:Y:S02]  /*71a0*/  SHF.L.U32 R64, R50, 0x10, RZ ;  /* 0x0000001032407819 */ /* 0x000fe400000006ff */
[----:B------:R-:W-:Y:S01]  /*71b0*/  SHF.R.S32.HI R42, RZ, 0x18, R50 ;  /* 0x00000018ff2a7819 */ /* 0x000fe20000011432 */
[----:B------:R-:W-:Y:S01]  /*71c0*/  UIADD3 UR4, UPT, UPT, UR5, 0xf0, URZ ;  /* 0x000000f005047890 */ /* 0x000fe2000fffe0ff */
[----:B------:R-:W-:Y:S01]  /*71d0*/  PRMT R59, R44, 0x8880, RZ ;  /* 0x000088802c3b7816 */ /* 0x000fe200000000ff */
[C---:B-1----:R-:W-:Y:S02]  /*71e0*/  IMAD R4, R38.reuse, R4, RZ ;  /* 0x0000000426047224 */ /* 0x042fe400078e02ff */
[----:B------:R-:W-:Y:S01]  /*71f0*/  UPRMT UR4, UR45, 0x654, UR4 ;  /* 0x000006542d047896 */ /* 0x000fe20008000004 */
[C---:B------:R-:W-:Y:S01]  /*7200*/  IMAD R5, R38.reuse, R5, RZ ;  /* 0x0000000526057224 */ /* 0x040fe200078e02ff */
[----:B------:R-:W-:Y:S01]  /*7210*/  SHF.R.S32.HI R43, RZ, 0x18, R51 ;  /* 0x00000018ff2b7819 */ /* 0x000fe20000011433 */
[----:B------:R-:W-:Y:S01]  /*7220*/  IMAD R6, R38, R6, RZ ;  /* 0x0000000626067224 */ /* 0x000fe200078e02ff */
[----:B------:R-:W-:Y:S01]  /*7230*/  SHF.L.U32 R51, R46, 0x8, RZ ;  /* 0x000000082e337819 */ /* 0x000fe200000006ff */
[----:B------:R-:W-:Y:S01]  /*7240*/  IMAD R4, R0, R40, R4 ;  /* 0x0000002800047224 */ /* 0x000fe200078e0204 */
[----:B------:R-:W-:Y:S01]  /*7250*/  MOV R0, R68 ;  /* 0x0000004400007202 */ /* 0x000fe20000000f00 */
[----:B------:R-:W-:Y:S01]  /*7260*/  IMAD R7, R38, R7, RZ ;  /* 0x0000000726077224 */ /* 0x000fe200078e02ff */
[----:B------:R-:W-:Y:S01]  /*7270*/  SHF.L.U32 R58, R44, 0x10, RZ ;  /* 0x000000102c3a7819 */ /* 0x000fe200000006ff */
[-C--:B------:R-:W-:Y:S01]  /*7280*/  IMAD R5, R2, R40.reuse, R5 ;  /* 0x0000002802057224 */ /* 0x080fe200078e0205 */
[----:B------:R-:W-:Y:S01]  /*7290*/  SYNCS.ARRIVE.TRANS64.RED.A1T0 RZ, [UR4], RZ ;  /* 0x000000ffffff79a7 */ /* 0x000fe20008100404 */
[----:B------:R-:W-:Y:S01]  /*72a0*/  IMAD R6, R3, R40, R6 ;  /* 0x0000002803067224 */ /* 0x000fe200078e0206 */
[----:B------:R-:W-:Y:S01]  /*72b0*/  SHF.R.S32.HI R2, RZ, 0x18, R67 ;  /* 0x00000018ff027819 */ /* 0x000fe20000011443 */
[C---:B------:R-:W-:Y:S01]  /*72c0*/  IMAD R8, R38.reuse, R8, RZ ;  /* 0x0000000826087224 */ /* 0x040fe200078e02ff */
[----:B------:R-:W-:Y:S01]  /*72d0*/  SHF.R.S32.HI R3, RZ, 0x18, R66 ;  /* 0x00000018ff037819 */ /* 0x000fe20000011442 */
[-C--:B------:R-:W-:Y:S01]  /*72e0*/  IMAD R7, R39, R40.reuse, R7 ;  /* 0x0000002827077224 */ /* 0x080fe200078e0207 */
[----:B------:R-:W-:Y:S01]  /*72f0*/  MOV R39, R65 ;  /* 0x0000004100277202 */ /* 0x000fe20000000f00 */
[----:B------:R-:W-:Y:S01]  /*7300*/  IMAD R9, R38, R9, RZ ;  /* 0x0000000926097224 */ /* 0x000fe200078e02ff */
[C---:B------:R-:W-:Y:S01]  /*7310*/  PRMT R56, R45.reuse, 0x8880, RZ ;  /* 0x000088802d387816 */ /* 0x040fe200000000ff */
[----:B------:R-:W-:Y:S01]  /*7320*/  IMAD R8, R0, R40, R8 ;  /* 0x0000002800087224 */ /* 0x000fe200078e0208 */
[----:B------:R-:W-:Y:S01]  /*7330*/  SHF.L.U32 R55, R45, 0x10, RZ ;  /* 0x000000102d377819 */ /* 0x000fe200000006ff */
[----:B------:R-:W-:Y:S01]  /*7340*/  IMAD R10, R38, R10, RZ ;  /* 0x0000000a260a7224 */ /* 0x000fe200078e02ff */
[----:B------:R-:W-:Y:S01]  /*7350*/  PRMT R53, R46, 0x8880, RZ ;  /* 0x000088802e357816 */ /* 0x000fe200000000ff */
[----:B------:R-:W-:Y:S01]  /*7360*/  IMAD R9, R2, R40, R9 ;  /* 0x0000002802097224 */ /* 0x000fe200078e0209 */
[----:B------:R-:W-:Y:S01]  /*7370*/  SHF.R.S32.HI R45, RZ, 0x18, R45 ;  /* 0x00000018ff2d7819 */ /* 0x000fe2000001142d */
[----:B------:R-:W-:Y:S01]  /*7380*/  IMAD R0, R38, R20, RZ ;  /* 0x0000001426007224 */ /* 0x000fe200078e02ff */
[----:B------:R-:W-:Y:S01]  /*7390*/  SHF.L.U32 R52, R46, 0x10, RZ ;  /* 0x000000102e347819 */ /* 0x000fe200000006ff */
[C---:B------:R-:W-:Y:S01]  /*73a0*/  IMAD R11, R38.reuse, R11, RZ ;  /* 0x0000000b260b7224 */ /* 0x040fe200078e02ff */
[C---:B------:R-:W-:Y:S01]  /*73b0*/  PRMT R50, R47.reuse, 0x8880, RZ ;  /* 0x000088802f327816 */ /* 0x040fe200000000ff */
[C---:B------:R-:W-:Y:S01]  /*73c0*/  IMAD R2, R38.reuse, R21, RZ ;  /* 0x0000001526027224 */ /* 0x040fe200078e02ff */
[----:B------:R-:W-:Y:S01]  /*73d0*/  SHF.R.S32.HI R46, RZ, 0x18, R46 ;  /* 0x00000018ff2e7819 */ /* 0x000fe2000001142e */
[C---:B------:R-:W-:Y:S01]  /*73e0*/  IMAD R20, R38.reuse, R24, RZ ;  /* 0x0000001826147224 */ /* 0x040fe200078e02ff */
[----:B------:R-:W-:Y:S01]  /*73f0*/  SHF.L.U32 R49, R47, 0x10, RZ ;  /* 0x000000102f317819 */ /* 0x000fe200000006ff */
[C---:B------:R-:W-:Y:S01]  /*7400*/  IMAD R21, R38.reuse, R25, RZ ;  /* 0x0000001926157224 */ /* 0x040fe200078e02ff */
[----:B------:R-:W-:Y:S01]  /*7410*/  SHF.R.S32.HI R47, RZ, 0x18, R47 ;  /* 0x00000018ff2f7819 */ /* 0x000fe2000001142f */
[----:B------:R-:W-:Y:S01]  /*7420*/  IMAD R24, R38, R28, RZ ;  /* 0x0000001c26187224 */ /* 0x000fe200078e02ff */
[----:B------:R-:W-:Y:S01]  /*7430*/  SHF.L.U32 R57, R44, 0x8, RZ ;  /* 0x000000082c397819 */ /* 0x000fe200000006ff */
[----:B------:R-:W-:Y:S01]  /*7440*/  IMAD R10, R3, R40, R10 ;  /* 0x00000028030a7224 */ /* 0x000fe200078e020a */
[----:B------:R-:W-:Y:S01]  /*7450*/  SHF.R.S32.HI R44, RZ, 0x18, R44 ;  /* 0x00000018ff2c7819 */ /* 0x000fe2000001142c */
[----:B------:R-:W-:Y:S01]  /*7460*/  IMAD R12, R38, R12, RZ ;  /* 0x0000000c260c7224 */ /* 0x000fe200078e02ff */
[----:B------:R-:W-:Y:S01]  /*7470*/  IADD3 R36, PT, PT, R36, 0x1, RZ ;  /* 0x0000000124247810 */ /* 0x000fe20007ffe0ff */
[C---:B------:R-:W-:Y:S02]  /*7480*/  IMAD R25, R38.reuse, R29, RZ ;  /* 0x0000001d26197224 */ /* 0x040fe400078e02ff */
[C---:B------:R-:W-:Y:S01]  /*7490*/  IMAD R28, R38.reuse, R32, RZ ;  /* 0x00000020261c7224 */ /* 0x040fe200078e02ff */
[----:B------:R-:W-:Y:S01]  /*74a0*/  SHF.R.S32.HI R32, RZ, 0x18, R64 ;  /* 0x00000018ff207819 */ /* 0x000fe20000011440 */
[C---:B------:R-:W-:Y:S01]  /*74b0*/  IMAD R29, R38.reuse, R33, RZ ;  /* 0x00000021261d7224 */ /* 0x040fe200078e02ff */
[----:B------:R-:W-:Y:S01]  /*74c0*/  I2IP.S8.S32.SAT R33, R7, R6, RZ ;  /* 0x0000000607217239 */ /* 0x000fe200000014ff */
[----:B------:R-:W-:Y:S01]  /*74d0*/  IMAD R11, R41, R40, R11 ;  /* 0x00000028290b7224 */ /* 0x000fe200078e020b */
[----:B------:R-:W-:Y:S01]  /*74e0*/  SHF.R.S32.HI R6, RZ, 0x18, R63 ;  /* 0x00000018ff067819 */ /* 0x000fe2000001143f */
[C---:B------:R-:W-:Y:S01]  /*74f0*/  IMAD R13, R38.reuse, R13, RZ ;  /* 0x0000000d260d7224 */ /* 0x040fe200078e02ff */
[----:B------:R-:W-:Y:S01]  /*7500*/  MOV R7, R62 ;  /* 0x0000003e00077202 */ /* 0x000fe20000000f00 */
[C---:B------:R-:W-:Y:S02]  /*7510*/  IMAD R14, R38.reuse, R14, RZ ;  /* 0x0000000e260e7224 */ /* 0x040fe400078e02ff */
[C---:B------:R-:W-:Y:S02]  /*7520*/  IMAD R3, R38.reuse, R22, RZ ;  /* 0x0000001626037224 */ /* 0x040fe400078e02ff */
[----:B------:R-:W-:Y:S02]  /*7530*/  IMAD R12, R39, R40, R12 ;  /* 0x00000028270c7224 */ /* 0x000fe400078e020c */
[C---:B------:R-:W-:Y:S02]  /*7540*/  IMAD R22, R38.reuse, R26, RZ ;  /* 0x0000001a26167224 */ /* 0x040fe400078e02ff */
[C---:B------:R-:W-:Y:S02]  /*7550*/  IMAD R15, R38.reuse, R15, RZ ;  /* 0x0000000f260f7224 */ /* 0x040fe400078e02ff */
[----:B------:R-:W-:Y:S02]  /*7560*/  IMAD R26, R38, R30, RZ ;  /* 0x0000001e261a7224 */ /* 0x000fe400078e02ff */
[----:B------:R-:W-:Y:S02]  /*7570*/  IMAD R13, R32, R40, R13 ;  /* 0x00000028200d7224 */ /* 0x000fe400078e020d */
[C---:B------:R-:W-:Y:S01]  /*7580*/  IMAD R30, R38.reuse, R34, RZ ;  /* 0x00000022261e7224 */ /* 0x040fe200078e02ff */
[----:B------:R-:W-:Y:S01]  /*7590*/  I2IP.S8.S32.SAT R34, R11, R10, RZ ;  /* 0x0000000a0b227239 */ /* 0x000fe200000014ff */
[----:B------:R-:W-:Y:S01]  /*75a0*/  IMAD R16, R38, R16, RZ ;  /* 0x0000001026107224 */ /* 0x000fe200078e02ff */
[----:B------:R-:W-:Y:S01]  /*75b0*/  SHF.R.S32.HI R10, RZ, 0x18, R61 ;  /* 0x00000018ff0a7819 */ /* 0x000fe2000001143d */
[----:B------:R-:W-:Y:S01]  /*75c0*/  IMAD R14, R6, R40, R14 ;  /* 0x00000028060e7224 */ /* 0x000fe200078e020e */
[----:B------:R-:W-:Y:S01]  /*75d0*/  I2IP.S8.S32.SAT R61, R9, R8, R34 ;  /* 0x00000008093d7239 */ /* 0x000fe20000001422 */
[----:B------:R-:W-:Y:S01]  /*75e0*/  IMAD R17, R38, R17, RZ ;  /* 0x0000001126117224 */ /* 0x000fe200078e02ff */
[----:B------:R-:W-:Y:S01]  /*75f0*/  SHF.R.S32.HI R11, RZ, 0x18, R60 ;  /* 0x00000018ff0b7819 */ /* 0x000fe2000001143c */
[----:B------:R-:W-:Y:S01]  /*7600*/  IMAD R15, R42, R40, R15 ;  /* 0x000000282a0f7224 */ /* 0x000fe200078e020f */
[----:B------:R-:W-:Y:S01]  /*7610*/  I2IP.S8.S32.SAT R60, R5, R4, R33 ;  /* 0x00000004053c7239 */ /* 0x000fe20000001421 */
[C---:B------:R-:W-:Y:S01]  /*7620*/  IMAD R18, R38.reuse, R18, RZ ;  /* 0x0000001226127224 */ /* 0x040fe200078e02ff */
[----:B------:R-:W-:Y:S01]  /*7630*/  SHF.R.S32.HI R5, RZ, 0x18, R58 ;  /* 0x00000018ff057819 */ /* 0x000fe2000001143a */
[----:B------:R-:W-:Y:S01]  /*7640*/  IMAD R16, R7, R40, R16 ;  /* 0x0000002807107224 */ /* 0x000fe200078e0210 */
[----:B------:R-:W-:Y:S01]  /*7650*/  I2IP.S8.S32.SAT R14, R15, R14, RZ ;  /* 0x0000000e0f0e7239 */ /* 0x000fe200000014ff */
[----:B------:R-:W-:Y:S01]  /*7660*/  IMAD R19, R38, R19, RZ ;  /* 0x0000001326137224 */ /* 0x000fe200078e02ff */
[----:B------:R-:W-:Y:S01]  /*7670*/  SHF.R.S32.HI R7, RZ, 0x18, R48 ;  /* 0x00000018ff077819 */ /* 0x000fe20000011430 */
[----:B------:R-:W-:Y:S01]  /*7680*/  IMAD R17, R10, R40, R17 ;  /* 0x000000280a117224 */ /* 0x000fe200078e0211 */
[----:B------:R-:W-:Y:S01]  /*7690*/  I2IP.S8.S32.SAT R62, R13, R12, R14 ;  /* 0x0000000c0d3e7239 */ /* 0x000fe2000000140e */
[-C--:B------:R-:W-:Y:S01]  /*76a0*/  IMAD R18, R11, R40.reuse, R18 ;  /* 0x000000280b127224 */ /* 0x080fe200078e0212 */
[----:B------:R-:W-:Y:S01]  /*76b0*/  SHF.R.S32.HI R6, RZ, 0x18, R57 ;  /* 0x00000018ff067819 */ /* 0x000fe20000011439 */
[----:B------:R-:W-:Y:S02]  /*76c0*/  IMAD.MOV.U32 R4, RZ, RZ, R59 ;  /* 0x000000ffff047224 */ /* 0x000fe400078e003b */
[-C--:B------:R-:W-:Y:S02]  /*76d0*/  IMAD R19, R43, R40.reuse, R19 ;  /* 0x000000282b137224 */ /* 0x080fe400078e0213 */
[----:B------:R-:W-:Y:S01]  /*76e0*/  IMAD R0, R4, R40, R0 ;  /* 0x0000002804007224 */ /* 0x000fe200078e0200 */
[----:B------:R-:W-:Y:S01]  /*76f0*/  MOV R4, R56 ;  /* 0x0000003800047202 */ /* 0x000fe20000000f00 */
[----:B------:R-:W-:Y:S01]  /*7700*/  IMAD R23, R38, R23, RZ ;  /* 0x0000001726177224 */ /* 0x000fe200078e02ff */
[----:B------:R-:W-:Y:S01]  /*7710*/  I2IP.S8.S32.SAT R18, R19, R18, RZ ;  /* 0x0000001213127239 */ /* 0x000fe200000014ff */
[-C--:B------:R-:W-:Y:S01]  /*7720*/  IMAD R2, R5, R40.reuse, R2 ;  /* 0x0000002805027224 */ /* 0x080fe200078e0202 */
[----:B------:R-:W-:Y:S01]  /*7730*/  SHF.R.S32.HI R5, RZ, 0x18, R55 ;  /* 0x00000018ff057819 */ /* 0x000fe20000011437 */
[----:B------:R-:W-:Y:S01]  /*7740*/  IMAD R3, R6, R40, R3 ;  /* 0x0000002806037224 */ /* 0x000fe200078e0203 */
[----:B------:R-:W-:Y:S01]  /*7750*/  I2IP.S8.S32.SAT R63, R17, R16, R18 ;  /* 0x00000010113f7239 */ /* 0x000fe20000001412 */
[-C--:B------:R-:W-:Y:S01]  /*7760*/  IMAD R23, R44, R40.reuse, R23 ;  /* 0x000000282c177224 */ /* 0x080fe200078e0217 */
[----:B------:R-:W-:Y:S01]  /*7770*/  SHF.R.S32.HI R6, RZ, 0x18, R54 ;  /* 0x00000018ff067819 */ /* 0x000fe20000011436 */
[-C--:B------:R-:W-:Y:S01]  /*7780*/  IMAD R20, R4, R40.reuse, R20 ;  /* 0x0000002804147224 */ /* 0x080fe200078e0214 */
[----:B------:R-:W-:Y:S01]  /*7790*/  MOV R4, R53 ;  /* 0x0000003500047202 */ /* 0x000fe20000000f00 */
[----:B------:R1:W-:Y:S01]  /*77a0*/  STS.128 [R69+UR44+0x3200], R60 ;  /* 0x0032003c45007988 */ /* 0x0003e20008000c2c */
[----:B------:R-:W-:Y:S01]  /*77b0*/  IMAD R27, R38, R27, RZ ;  /* 0x0000001b261b7224 */ /* 0x000fe200078e02ff */
[----:B------:R-:W-:Y:S01]  /*77c0*/  I2IP.S8.S32.SAT R3, R23, R3, RZ ;  /* 0x0000000317037239 */ /* 0x000fe200000014ff */
[-C--:B------:R-:W-:Y:S01]  /*77d0*/  IMAD R21, R5, R40.reuse, R21 ;  /* 0x0000002805157224 */ /* 0x080fe200078e0215 */
[----:B------:R-:W-:Y:S01]  /*77e0*/  SHF.R.S32.HI R5, RZ, 0x18, R52 ;  /* 0x00000018ff057819 */ /* 0x000fe20000011434 */
[-C--:B------:R-:W-:Y:S01]  /*77f0*/  IMAD R22, R6, R40.reuse, R22 ;  /* 0x0000002806167224 */ /* 0x080fe200078e0216 */
[----:B------:R-:W-:Y:S01]  /*7800*/  SHF.R.S32.HI R6, RZ, 0x18, R49 ;  /* 0x00000018ff067819 */ /* 0x000fe20000011431 */
[-C--:B------:R-:W-:Y:S02]  /*7810*/  IMAD R27, R45, R40.reuse, R27 ;  /* 0x000000282d1b7224 */ /* 0x080fe400078e021b */
[-C--:B------:R-:W-:Y:S01]  /*7820*/  IMAD R24, R4, R40.reuse, R24 ;  /* 0x0000002804187224 */ /* 0x080fe200078e0218 */
[----:B------:R-:W-:Y:S01]  /*7830*/  SHF.R.S32.HI R4, RZ, 0x18, R51 ;  /* 0x00000018ff047819 */ /* 0x000fe20000011433 */
[----:B------:R-:W-:Y:S01]  /*7840*/  IMAD R25, R5, R40, R25 ;  /* 0x0000002805197224 */ /* 0x000fe200078e0219 */
[----:B------:R-:W-:Y:S01]  /*7850*/  MOV R5, R50 ;  /* 0x0000003200057202 */ /* 0x000fe20000000f00 */
[----:B------:R-:W-:Y:S02]  /*7860*/  IMAD R31, R38, R31, RZ ;  /* 0x0000001f261f7224 */ /* 0x000fe400078e02ff */
[----:B------:R-:W-:Y:S01]  /*7870*/  IMAD R26, R4, R40, R26 ;  /* 0x00000028041a7224 */ /* 0x000fe200078e021a */
[----:B------:R-:W-:Y:S01]  /*7880*/  I2IP.S8.S32.SAT R4, R2, R0, R3 ;  /* 0x0000000002047239 */ /* 0x000fe20000001403 */
[-C--:B------:R-:W-:Y:S02]  /*7890*/  IMAD R31, R46, R40.reuse, R31 ;  /* 0x000000282e1f7224 */ /* 0x080fe400078e021f */
[----:B------:R-:W-:Y:S01]  /*78a0*/  IMAD R28, R5, R40, R28 ;  /* 0x00000028051c7224 */ /* 0x000fe200078e021c */
[----:B------:R-:W-:Y:S01]  /*78b0*/  I2IP.S8.S32.SAT R5, R27, R22, RZ ;  /* 0x000000161b057239 */ /* 0x000fe200000014ff */
[----:B------:R-:W-:Y:S01]  /*78c0*/  IMAD R29, R6, R40, R29 ;  /* 0x00000028061d7224 */ /* 0x000fe200078e021d */
[----:B------:R-:W-:Y:S01]  /*78d0*/  I2IP.S8.S32.SAT R6, R31, R26, RZ ;  /* 0x0000001a1f067239 */ /* 0x000fe200000014ff */
[----:B------:R-:W-:Y:S01]  /*78e0*/  IMAD R35, R38, R35, RZ ;  /* 0x0000002326237224 */ /* 0x000fe200078e02ff */
[----:B------:R-:W-:Y:S01]  /*78f0*/  I2IP.S8.S32.SAT R5, R21, R20, R5 ;  /* 0x0000001415057239 */ /* 0x000fe20000001405 */
[----:B------:R-:W-:Y:S01]  /*7900*/  IMAD R30, R7, R40, R30 ;  /* 0x00000028071e7224 */ /* 0x000fe200078e021e */
[----:B------:R-:W-:Y:S01]  /*7910*/  I2IP.S8.S32.SAT R6, R25, R24, R6 ;  /* 0x0000001819067239 */ /* 0x000fe20000001406 */
[----:B------:R-:W-:Y:S05]  /*7920*/  IMAD R35, R47, R40, R35 ;  /* 0x000000282f237224 */ /* 0x000fea00078e0223 */
[----:B------:R-:W-:Y:S04]  /*7930*/  I2IP.S8.S32.SAT R7, R35, R30, RZ ;  /* 0x0000001e23077239 */ /* 0x000fe800000014ff */
[----:B------:R-:W-:Y:S05]  /*7940*/  I2IP.S8.S32.SAT R7, R29, R28, R7 ;  /* 0x0000001c1d077239 */ /* 0x000fea0000001407 */
        /* <DEDUP_REMOVED lines=10> */
[----:B------:R-:W-:Y:S02]  /*79f0*/  UIADD3 UR9, UPT, UPT, UR49, 0x40, URZ ;  /* 0x0000004031097890 */ /* 0x000fe4000fffe0ff */
[----:B------:R-:W-:Y:S01]  /*7a00*/  UIADD3 UR8, UPT, UPT, UR44, 0x3200, URZ ;  /* 0x000032002c087890 */ /* 0x000fe2000fffe0ff */
[----:B------:R-:W-:Y:S01]  /*7a10*/  UMOV UR10, UR50 ;  /* 0x00000032000a7c82 */ /* 0x000fe20008000000 */
[----:B------:R-:W-:Y:S01]  /*7a20*/  UMOV UR11, UR36 ;  /* 0x00000024000b7c82 */ /* 0x000fe20008000000 */
[----:B--2---:R-:W-:Y:S04]  /*7a30*/  UIADD3 UR4, UP0, UPT, UR6, 0x680, URZ ;  /* 0x0000068006047890 */ /* 0x004fe8000ff1e0ff */
[----:B------:R-:W-:Y:S09]  /*7a40*/  UIADD3.X UR5, UPT, UPT, URZ, UR7, URZ, UP0, !UPT ;  /* 0x00000007ff057290 */ /* 0x000ff200087fe4ff */
[----:B------:R2:W-:Y:S01]  /*7a50*/  UTMASTG.3D [UR8], [UR4] ;  /* 0x00000008040073b5 */ /* 0x0005e20008010000 */
[----:B------:R0:W-:Y:S01]  /*7a60*/  UTMACMDFLUSH ;  /* 0x00000000000079b7 */ /* 0x0001e20000000000 */
[----:B--2---:R-:W-:Y:S04]  /*7a70*/  DEPBAR.LE SB0, 0x1 ;  /* 0x000080400000791a */ /* 0x004fe80000000000 */
.L_x_115:
[----:B------:R-:W-:Y:S05]  /*7a80*/  BSYNC.RECONVERGENT B0 ;  /* 0x0000000000007941 */ /* 0x000fea0003800200 */
.L_x_114:
[----:B------:R-:W-:Y:S01]  /*7a90*/  R2UR UR4, R76 ;  /* 0x000000004c0472ca */ /* 0x000fe200000e0000 */
[----:B------:R-:W-:Y:S01]  /*7aa0*/  BAR.SYNC.DEFER_BLOCKING 0x1, 0x80 ;  /* 0x0042000000007b1d */ /* 0x000fe20000010000 */
[----:B------:R-:W-:Y:S01]  /*7ab0*/  ISETP.NE.AND P0, PT, R78, 0x2, PT ;  /* 0x000000024e00780c */ /* 0x000fe20003f05270 */
[----:B------:R-:W-:Y:S01]  /*7ac0*/  UISETP.NE.AND UP0, UPT, UR46, URZ, UPT ;  /* 0x000000ff2e00728c */ /* 0x000fe2000bf05270 */
[----:B------:R-:W-:Y:S01]  /*7ad0*/  ISETP.NE.AND P1, PT, R36, 0x4, PT ;  /* 0x000000042400780c */ /* 0x000fe20003f25270 */
[----:B------:R-:W-:Y:S01]  /*7ae0*/  UIADD3 UR20, UPT, UPT, UR37, UR63, URZ ;  /* 0x0000003f25147290 */ /* 0x000fe2000fffe0ff */
[----:B------:R-:W-:Y:S02]  /*7af0*/  SEL R2, RZ, 0x1, P0 ;  /* 0x00000001ff027807 */ /* 0x000fe40000000000 */
[----:B------:R-:W-:Y:S02]  /*7b00*/  SEL R0, RZ, 0x1, P1 ;  /* 0x00000001ff007807 */ /* 0x000fe40000800000 */
[----:B------:R-:W-:Y:S02]  /*7b10*/  LOP3.LUT R82, R82, R2, RZ, 0x3c, !PT ;  /* 0x0000000252527212 */ /* 0x000fe400078e3cff */
[----:B------:R-:W-:Y:S01]  /*7b20*/  LOP3.LUT R83, R83, R0, RZ, 0x3c, !PT ;  /* 0x0000000053537212 */ /* 0x000fe200078e3cff */
[----:B------:R-:W-:Y:S01]  /*7b30*/  UIADD3 UR16, UPT, UPT, UR38, UR4, URZ ;  /* 0x0000000426107290 */ /* 0x000fe2000fffe0ff */
[----:B------:R-:W-:Y:S02]  /*7b40*/  SEL R78, R78, RZ, P0 ;  /* 0x000000ff4e4e7207 */ /* 0x000fe40000000000 */
[----:B------:R-:W-:Y:S01]  /*7b50*/  SEL R36, R36, RZ, P1 ;  /* 0x000000ff24247207 */ /* 0x000fe20000800000 */
[----:B------:R-:W-:Y:S01]  /*7b60*/  UMOV UR36, UR59 ;  /* 0x0000003b00247c82 */ /* 0x000fe20008000000 */
[----:B------:R-:W-:Y:S07]  /*7b70*/  BRA.U UP0, `(.L_x_116) ;  /* 0xffffffd500787547 */ /* 0x000fee000b83ffff */
[----:B------:R-:W-:Y:S05]  /*7b80*/  EXIT ;  /* 0x000000000000794d */ /* 0x000fea0003800000 */
.L_x_25:
[----:B--2---:R2:W3:Y:S02]  /*7b90*/  SYNCS.PHASECHK.TRANS64.TRYWAIT P0, [R0+URZ+0x120], R2 ;  /* 0x00012002000075a7 */ /* 0x0044e400080011ff */
[----:B---3--:R-:W-:Y:S05]  /*7ba0*/  @!P0 NANOSLEEP.SYNCS 0x989680 ;  /* 0x009896800000895d */ /* 0x008fea0003900000 */
[----:B------:R-:W3:Y:S02]  /*7bb0*/  @!P0 SYNCS.PHASECHK.TRANS64 P0, [R0+URZ+0x120], R2 ;  /* 0x00012002000085a7 */ /* 0x000ee400080010ff */
[----:B---3--:R-:W-:Y:S05]  /*7bc0*/  @!P0 BRA `(.L_x_25) ;  /* 0xfffffffc00f08947 */ /* 0x008fea000383ffff */
[----:B------:R-:W-:Y:S05]  /*7bd0*/  BRA `(.L_x_117) ;  /* 0xffffff9c00507947 */ /* 0x000fea000383ffff */
.L_x_28:
[----:B-1----:R-:W-:-:S07]  /*7be0*/  MOV R0, UR33 ;  /* 0x0000002100007c02 */ /* 0x002fce0008000f00 */
.L_x_118:
[----:B-1----:R1:W2:Y:S02]  /*7bf0*/  SYNCS.PHASECHK.TRANS64.TRYWAIT P0, [R0+URZ+0x40], R3 ;  /* 0x00004003000075a7 */ /* 0x0022a400080011ff */
[----:B--2---:R-:W-:Y:S05]  /*7c00*/  @!P0 NANOSLEEP.SYNCS 0x989680 ;  /* 0x009896800000895d */ /* 0x004fea0003900000 */
[----:B------:R-:W2:Y:S02]  /*7c10*/  @!P0 SYNCS.PHASECHK.TRANS64 P0, [R0+URZ+0x40], R3 ;  /* 0x00004003000085a7 */ /* 0x000ea400080010ff */
[----:B--2---:R-:W-:Y:S05]  /*7c20*/  @!P0 BRA `(.L_x_118) ;  /* 0xfffffffc00f08947 */ /* 0x004fea000383ffff */
[----:B------:R-:W-:Y:S05]  /*7c30*/  BRA `(.L_x_27) ;  /* 0xffffff9c00987947 */ /* 0x000fea000383ffff */
.L_x_35:
[----:B-1----:R-:W-:-:S07]  /*7c40*/  MOV R0, UR17 ;  /* 0x0000001100007c02 */ /* 0x002fce0008000f00 */
.L_x_119:
[----:B-1----:R1:W2:Y:S02]  /*7c50*/  SYNCS.PHASECHK.TRANS64.TRYWAIT P0, [R0+URZ+0x40], R3 ;  /* 0x00004003000075a7 */ /* 0x0022a400080011ff */
[----:B--2---:R-:W-:Y:S05]  /*7c60*/  @!P0 NANOSLEEP.SYNCS 0x989680 ;  /* 0x009896800000895d */ /* 0x004fea0003900000 */
[----:B------:R-:W2:Y:S02]  /*7c70*/  @!P0 SYNCS.PHASECHK.TRANS64 P0, [R0+URZ+0x40], R3 ;  /* 0x00004003000085a7 */ /* 0x000ea400080010ff */
[----:B--2---:R-:W-:Y:S05]  /*7c80*/  @!P0 BRA `(.L_x_119) ;  /* 0xfffffffc00f08947 */ /* 0x004fea000383ffff */
[----:B------:R-:W-:Y:S05]  /*7c90*/  BRA `(.L_x_34) ;  /* 0xffffffa000547947 */ /* 0x000fea000383ffff */
.L_x_40:
[----:B-1----:R1:W2:Y:S02]  /*7ca0*/  SYNCS.PHASECHK.TRANS64.TRYWAIT P0, [R3+URZ+0xb0], R0 ;  /* 0x0000b000030075a7 */ /* 0x0022a400080011ff */
[----:B--2---:R-:W-:Y:S05]  /*7cb0*/  @!P0 NANOSLEEP.SYNCS 0x989680 ;  /* 0x009896800000895d */ /* 0x004fea0003900000 */
[----:B------:R-:W2:Y:S02]  /*7cc0*/  @!P0 SYNCS.PHASECHK.TRANS64 P0, [R3+URZ+0xb0], R0 ;  /* 0x0000b000030085a7 */ /* 0x000ea400080010ff */
[----:B--2---:R-:W-:Y:S05]  /*7cd0*/  @!P0 BRA `(.L_x_40) ;  /* 0xfffffffc00f08947 */ /* 0x004fea000383ffff */
[----:B------:R-:W-:Y:S05]  /*7ce0*/  BRA `(.L_x_120) ;  /* 0xffffffa000f87947 */ /* 0x000fea000383ffff */
.L_x_44:
[----:B------:R-:W-:-:S07]  /*7cf0*/  MOV R0, UR4 ;  /* 0x0000000400007c02 */ /* 0x000fce0008000f00 */
.L_x_121:
[----:B-1----:R1:W2:Y:S02]  /*7d00*/  SYNCS.PHASECHK.TRANS64.TRYWAIT P0, [R0+URZ], R2 ;  /* 0x00000002000075a7 */ /* 0x0022a400080011ff */
[----:B--2---:R-:W-:Y:S05]  /*7d10*/  @!P0 NANOSLEEP.SYNCS 0x989680 ;  /* 0x009896800000895d */ /* 0x004fea0003900000 */
[----:B------:R-:W2:Y:S02]  /*7d20*/  @!P0 SYNCS.PHASECHK.TRANS64 P0, [R0+URZ], R2 ;  /* 0x00000002000085a7 */ /* 0x000ea400080010ff */
[----:B--2---:R-:W-:Y:S05]  /*7d30*/  @!P0 BRA `(.L_x_121) ;  /* 0xfffffffc00f08947 */ /* 0x004fea000383ffff */
[----:B------:R-:W-:Y:S05]  /*7d40*/  BRA `(.L_x_122) ;  /* 0xffffffa800a07947 */ /* 0x000fea000383ffff */
.L_x_45:
[----:B------:R-:W-:-:S07]  /*7d50*/  MOV R0, UR5 ;  /* 0x0000000500007c02 */ /* 0x000fce0008000f00 */
.L_x_123:
[----:B-1----:R1:W2:Y:S02]  /*7d60*/  SYNCS.PHASECHK.TRANS64.TRYWAIT P0, [R0+URZ], R3 ;  /* 0x00000003000075a7 */ /* 0x0022a400080011ff */
[----:B--2---:R-:W-:Y:S05]  /*7d70*/  @!P0 NANOSLEEP.SYNCS 0x989680 ;  /* 0x009896800000895d */ /* 0x004fea0003900000 */
[----:B------:R-:W2:Y:S02]  /*7d80*/  @!P0 SYNCS.PHASECHK.TRANS64 P0, [R0+URZ], R3 ;  /* 0x00000003000085a7 */ /* 0x000ea400080010ff */
[----:B--2---:R-:W-:Y:S05]  /*7d90*/  @!P0 BRA `(.L_x_123) ;  /* 0xfffffffc00f08947 */ /* 0x004fea000383ffff */
[----:B------:R-:W-:Y:S05]  /*7da0*/  BRA `(.L_x_124) ;  /* 0xffffffa800ac7947 */ /* 0x000fea000383ffff */
.L_x_46:
[----:B------:R-:W-:-:S07]  /*7db0*/  MOV R0, UR5 ;  /* 0x0000000500007c02 */ /* 0x000fce0008000f00 */
.L_x_125:
[----:B-1----:R1:W2:Y:S02]  /*7dc0*/  SYNCS.PHASECHK.TRANS64.TRYWAIT P0, [R0+URZ], R3 ;  /* 0x00000003000075a7 */ /* 0x0022a400080011ff */
[----:B--2---:R-:W-:Y:S05]  /*7dd0*/  @!P0 NANOSLEEP.SYNCS 0x989680 ;  /* 0x009896800000895d */ /* 0x004fea0003900000 */
[----:B------:R-:W2:Y:S02]  /*7de0*/  @!P0 SYNCS.PHASECHK.TRANS64 P0, [R0+URZ], R3 ;  /* 0x00000003000085a7 */ /* 0x000ea400080010ff */
[----:B--2---:R-:W-:Y:S05]  /*7df0*/  @!P0 BRA `(.L_x_125) ;  /* 0xfffffffc00f08947 */ /* 0x004fea000383ffff */
[----:B------:R-:W-:Y:S05]  /*7e00*/  BRA `(.L_x_126) ;  /* 0xffffffa800b87947 */ /* 0x000fea000383ffff */
.L_x_47:
[----:B------:R-:W-:-:S07]  /*7e10*/  MOV R0, UR5 ;  /* 0x0000000500007c02 */ /* 0x000fce0008000f00 */
.L_x_127:
[----:B-1----:R1:W2:Y:S02]  /*7e20*/  SYNCS.PHASECHK.TRANS64.TRYWAIT P0, [R0+URZ], R3 ;  /* 0x00000003000075a7 */ /* 0x0022a400080011ff */
[----:B--2---:R-:W-:Y:S05]  /*7e30*/  @!P0 NANOSLEEP.SYNCS 0x989680 ;  /* 0x009896800000895d */ /* 0x004fea0003900000 */
[----:B------:R-:W2:Y:S02]  /*7e40*/  @!P0 SYNCS.PHASECHK.TRANS64 P0, [R0+URZ], R3 ;  /* 0x00000003000085a7 */ /* 0x000ea400080010ff */
[----:B--2---:R-:W-:Y:S05]  /*7e50*/  @!P0 BRA `(.L_x_127) ;  /* 0xfffffffc00f08947 */ /* 0x004fea000383ffff */
[----:B------:R-:W-:Y:S05]  /*7e60*/  BRA `(.L_x_128) ;  /* 0xffffffa800c47947 */ /* 0x000fea000383ffff */
.L_x_48:
[----:B------:R-:W-:-:S07]  /*7e70*/  MOV R0, UR5 ;  /* 0x0000000500007c02 */ /* 0x000fce0008000f00 */
.L_x_129:
[----:B-1----:R1:W2:Y:S02]  /*7e80*/  SYNCS.PHASECHK.TRANS64.TRYWAIT P0, [R0+URZ], R3 ;  /* 0x00000003000075a7 */ /* 0x0022a400080011ff */
[----:B--2---:R-:W-:Y:S05]  /*7e90*/  @!P0 NANOSLEEP.SYNCS 0x989680 ;  /* 0x009896800000895d */ /* 0x004fea0003900000 */
[----:B------:R-:W2:Y:S02]  /*7ea0*/  @!P0 SYNCS.PHASECHK.TRANS64 P0, [R0+URZ], R3 ;  /* 0x00000003000085a7 */ /* 0x000ea400080010ff */
[----:B--2---:R-:W-:Y:S05]  /*7eb0*/  @!P0 BRA `(.L_x_129) ;  /* 0xfffffffc00f08947 */ /* 0x004fea000383ffff */
[----:B------:R-:W-:Y:S05]  /*7ec0*/  BRA `(.L_x_130) ;  /* 0xffffffa800d07947 */ /* 0x000fea000383ffff */
.L_x_49:
[----:B------:R-:W-:-:S07]  /*7ed0*/  MOV R0, UR5 ;  /* 0x0000000500007c02 */ /* 0x000fce0008000f00 */
.L_x_131:
[----:B-1----:R1:W2:Y:S02]  /*7ee0*/  SYNCS.PHASECHK.TRANS64.TRYWAIT P0, [R0+URZ], R3 ;  /* 0x00000003000075a7 */ /* 0x0022a400080011ff */
[----:B--2---:R-:W-:Y:S05]  /*7ef0*/  @!P0 NANOSLEEP.SYNCS 0x989680 ;  /* 0x009896800000895d */ /* 0x004fea0003900000 */
[----:B------:R-:W2:Y:S02]  /*7f00*/  @!P0 SYNCS.PHASECHK.TRANS64 P0, [R0+URZ], R3 ;  /* 0x00000003000085a7 */ /* 0x000ea400080010ff */
[----:B--2---:R-:W-:Y:S05]  /*7f10*/  @!P0 BRA `(.L_x_131) ;  /* 0xfffffffc00f08947 */ /* 0x004fea000383ffff */
[----:B------:R-:W-:Y:S05]  /*7f20*/  BRA `(.L_x_132) ;  /* 0xffffffa800dc7947 */ /* 0x000fea000383ffff */
.L_x_50:
[----:B------:R-:W-:-:S07]  /*7f30*/  MOV R0, UR5 ;  /* 0x0000000500007c02 */ /* 0x000fce0008000f00 */
.L_x_133:
[----:B-1----:R1:W2:Y:S02]  /*7f40*/  SYNCS.PHASECHK.TRANS64.TRYWAIT P0, [R0+URZ], R3 ;  /* 0x00000003000075a7 */ /* 0x0022a400080011ff */
[----:B--2---:R-:W-:Y:S05]  /*7f50*/  @!P0 NANOSLEEP.SYNCS 0x989680 ;  /* 0x009896800000895d */ /* 0x004fea0003900000 */
[----:B------:R-:W2:Y:S02]  /*7f60*/  @!P0 SYNCS.PHASECHK.TRANS64 P0, [R0+URZ], R3 ;  /* 0x00000003000085a7 */ /* 0x000ea400080010ff */
[----:B--2---:R-:W-:Y:S05]  /*7f70*/  @!P0 BRA `(.L_x_133) ;  /* 0xfffffffc00f08947 */ /* 0x004fea000383ffff */
[----:B------:R-:W-:Y:S05]  /*7f80*/  BRA `(.L_x_134) ;  /* 0xffffffa800e87947 */ /* 0x000fea000383ffff */
.L_x_53:
[----:B-1----:R1:W2:Y:S02]  /*7f90*/  SYNCS.PHASECHK.TRANS64.TRYWAIT P0, [R2+URZ+0x110], R4 ;  /* 0x00011004020075a7 */ /* 0x0022a400080011ff */
[----:B--2---:R-:W-:Y:S05]  /*7fa0*/  @!P0 NANOSLEEP.SYNCS 0x989680 ;  /* 0x009896800000895d */ /* 0x004fea0003900000 */
[----:B------:R-:W2:Y:S02]  /*7fb0*/  @!P0 SYNCS.PHASECHK.TRANS64 P0, [R2+URZ+0x110], R4 ;  /* 0x00011004020085a7 */ /* 0x000ea400080010ff */
[----:B--2---:R-:W-:Y:S05]  /*7fc0*/  @!P0 BRA `(.L_x_53) ;  /* 0xfffffffc00f08947 */ /* 0x004fea000383ffff */
[----:B------:R-:W-:Y:S05]  /*7fd0*/  BRA `(.L_x_135) ;  /* 0xffffffac00447947 */ /* 0x000fea000383ffff */
.L_x_54:
[----:B------:R-:W-:-:S07]  /*7fe0*/  MOV R2, UR4 ;  /* 0x0000000400027c02 */ /* 0x000fce0008000f00 */
.L_x_136:
[----:B-1----:R1:W2:Y:S02]  /*7ff0*/  SYNCS.PHASECHK.TRANS64.TRYWAIT P0, [R2+URZ+0xc0], R5 ;  /* 0x0000c005020075a7 */ /* 0x0022a400080011ff */
[----:B--2---:R-:W-:Y:S05]  /*8000*/  @!P0 NANOSLEEP.SYNCS 0x989680 ;  /* 0x009896800000895d */ /* 0x004fea0003900000 */
[----:B------:R-:W2:Y:S02]  /*8010*/  @!P0 SYNCS.PHASECHK.TRANS64 P0, [R2+URZ+0xc0], R5 ;  /* 0x0000c005020085a7 */ /* 0x000ea400080010ff */
[----:B--2---:R-:W-:Y:S05]  /*8020*/  @!P0 BRA `(.L_x_136) ;  /* 0xfffffffc00f08947 */ /* 0x004fea000383ffff */
[----:B------:R-:W-:Y:S05]  /*8030*/  BRA `(.L_x_137) ;  /* 0xffffffac00547947 */ /* 0x000fea000383ffff */
.L_x_55:
[----:B-1----:R1:W2:Y:S02]  /*8040*/  SYNCS.PHASECHK.TRANS64.TRYWAIT P1, [R2+URZ+0xb0], R4 ;  /* 0x0000b004020075a7 */ /* 0x0022a400080211ff */
[----:B--2---:R-:W-:Y:S05]  /*8050*/  @!P1 NANOSLEEP.SYNCS 0x989680 ;  /* 0x009896800000995d */ /* 0x004fea0003900000 */
[----:B------:R-:W2:Y:S02]  /*8060*/  @!P1 SYNCS.PHASECHK.TRANS64 P1, [R2+URZ+0xb0], R4 ;  /* 0x0000b004020095a7 */ /* 0x000ea400080210ff */
[----:B--2---:R-:W-:Y:S05]  /*8070*/  @!P1 BRA `(.L_x_55) ;  /* 0xfffffffc00f09947 */ /* 0x004fea000383ffff */
[----:B------:R-:W-:Y:S05]  /*8080*/  BRA `(.L_x_138) ;  /* 0xffffffac00847947 */ /* 0x000fea000383ffff */
.L_x_58:
[----:B------:R-:W-:-:S07]  /*8090*/  MOV R0, UR4 ;  /* 0x0000000400007c02 */ /* 0x000fce0008000f00 */
.L_x_139:
[----:B-1----:R1:W2:Y:S02]  /*80a0*/  SYNCS.PHASECHK.TRANS64.TRYWAIT P0, [R0+URZ+0xc0], R2 ;  /* 0x0000c002000075a7 */ /* 0x0022a400080011ff */
[----:B--2---:R-:W-:Y:S05]  /*80b0*/  @!P0 NANOSLEEP.SYNCS 0x989680 ;  /* 0x009896800000895d */ /* 0x004fea0003900000 */
[----:B------:R-:W2:Y:S02]  /*80c0*/  @!P0 SYNCS.PHASECHK.TRANS64 P0, [R0+URZ+0xc0], R2 ;  /* 0x0000c002000085a7 */ /* 0x000ea400080010ff */
[----:B--2---:R-:W-:Y:S05]  /*80d0*/  @!P0 BRA `(.L_x_139) ;  /* 0xfffffffc00f08947 */ /* 0x004fea000383ffff */
[----:B------:R-:W-:Y:S05]  /*80e0*/  BRA `(.L_x_57) ;  /* 0xffffffac00d87947 */ /* 0x000fea000383ffff */
.L_x_65:
[----:B-1----:R1:W2:Y:S02]  /*80f0*/  SYNCS.PHASECHK.TRANS64.TRYWAIT P1, [R0+URZ+0xb0], R2 ;  /* 0x0000b002000075a7 */ /* 0x0022a400080211ff */
[----:B--2---:R-:W-:Y:S05]  /*8100*/  @!P1 NANOSLEEP.SYNCS 0x989680 ;  /* 0x009896800000995d */ /* 0x004fea0003900000 */
[----:B------:R-:W2:Y:S02]  /*8110*/  @!P1 SYNCS.PHASECHK.TRANS64 P1, [R0+URZ+0xb0], R2 ;  /* 0x0000b002000095a7 */ /* 0x000ea400080210ff */
[----:B--2---:R-:W-:Y:S05]  /*8120*/  @!P1 BRA `(.L_x_65) ;  /* 0xfffffffc00f09947 */ /* 0x004fea000383ffff */
[----:B------:R-:W-:Y:S05]  /*8130*/  BRA `(.L_x_140) ;  /* 0xffffffb4004c7947 */ /* 0x000fea000383ffff */
.L_x_66:
[----:B------:R-:W-:-:S07]  /*8140*/  MOV R2, UR31 ;  /* 0x0000001f00027c02 */ /* 0x000fce0008000f00 */
.L_x_141:
[----:B-1----:R1:W2:Y:S02]  /*8150*/  SYNCS.PHASECHK.TRANS64.TRYWAIT P0, [R2+URZ+0xf0], R0 ;  /* 0x0000f000020075a7 */ /* 0x0022a400080011ff */
[----:B--2---:R-:W-:Y:S05]  /*8160*/  @!P0 NANOSLEEP.SYNCS 0x989680 ;  /* 0x009896800000895d */ /* 0x004fea0003900000 */
[----:B------:R-:W2:Y:S02]  /*8170*/  @!P0 SYNCS.PHASECHK.TRANS64 P0, [R2+URZ+0xf0], R0 ;  /* 0x0000f000020085a7 */ /* 0x000ea400080010ff */
[----:B--2---:R-:W-:Y:S05]  /*8180*/  @!P0 BRA `(.L_x_141) ;  /* 0xfffffffc00f08947 */ /* 0x004fea000383ffff */
[----:B------:R-:W-:Y:S05]  /*8190*/  BRA `(.L_x_142) ;  /* 0xffffffb4009c7947 */ /* 0x000fea000383ffff */
.L_x_69:
[----:B------:R-:W-:Y:S07]  /*81a0*/  MOV R0, UR5 ;  /* 0x0000000500007c02 */ /* 0x000fee0008000f00 */
.L_x_143:
[----:B-1----:R1:W2:Y:S02]  /*81b0*/  SYNCS.PHASECHK.TRANS64.TRYWAIT P0, [R0+URZ], R2 ;  /* 0x00000002000075a7 */ /* 0x0022a400080011ff */
[----:B--2---:R-:W-:Y:S05]  /*81c0*/  @!P0 NANOSLEEP.SYNCS 0x989680 ;  /* 0x009896800000895d */ /* 0x004fea0003900000 */
[----:B------:R-:W2:Y:S02]  /*81d0*/  @!P0 SYNCS.PHASECHK.TRANS64 P0, [R0+URZ], R2 ;  /* 0x00000002000085a7 */ /* 0x000ea400080010ff */
[----:B--2---:R-:W-:Y:S05]  /*81e0*/  @!P0 BRA `(.L_x_143) ;  /* 0xfffffffc00f08947 */ /* 0x004fea000383ffff */
[----:B------:R-:W-:Y:S05]  /*81f0*/  BRA `(.L_x_68) ;  /* 0xffffffb400b87947 */ /* 0x000fea000383ffff */
.L_x_72:
[----:B------:R-:W-:-:S07]  /*8200*/  MOV R0, UR4 ;  /* 0x0000000400007c02 */ /* 0x000fce0008000f00 */
.L_x_144:
[----:B--2---:R2:W4:Y:S02]  /*8210*/  SYNCS.PHASECHK.TRANS64.TRYWAIT P0, [R0+URZ], R2 ;  /* 0x00000002000075a7 */ /* 0x00452400080011ff */
[----:B----4-:R-:W-:Y:S05]  /*8220*/  @!P0 NANOSLEEP.SYNCS 0x989680 ;  /* 0x009896800000895d */ /* 0x010fea0003900000 */
[----:B------:R-:W4:Y:S02]  /*8230*/  @!P0 SYNCS.PHASECHK.TRANS64 P0, [R0+URZ], R2 ;  /* 0x00000002000085a7 */ /* 0x000f2400080010ff */
[----:B----4-:R-:W-:Y:S05]  /*8240*/  @!P0 BRA `(.L_x_144) ;  /* 0xfffffffc00f08947 */ /* 0x010fea000383ffff */
[----:B------:R-:W-:Y:S05]  /*8250*/  BRA `(.L_x_145) ;  /* 0xffffffb800947947 */ /* 0x000fea000383ffff */
.L_x_73:
[----:B------:R-:W-:-:S07]  /*8260*/  MOV R0, UR5 ;  /* 0x0000000500007c02 */ /* 0x000fce0008000f00 */
.L_x_146:
[----:B-1----:R1:W2:Y:S02]  /*8270*/  SYNCS.PHASECHK.TRANS64.TRYWAIT P0, [R0+URZ], R3 ;  /* 0x00000003000075a7 */ /* 0x0022a400080011ff */
[----:B--2---:R-:W-:Y:S05]  /*8280*/  @!P0 NANOSLEEP.SYNCS 0x989680 ;  /* 0x009896800000895d */ /* 0x004fea0003900000 */
[----:B------:R-:W2:Y:S02]  /*8290*/  @!P0 SYNCS.PHASECHK.TRANS64 P0, [R0+URZ], R3 ;  /* 0x00000003000085a7 */ /* 0x000ea400080010ff */
[----:B--2---:R-:W-:Y:S05]  /*82a0*/  @!P0 BRA `(.L_x_146) ;  /* 0xfffffffc00f08947 */ /* 0x004fea000383ffff */
[----:B------:R-:W-:Y:S05]  /*82b0*/  BRA `(.L_x_147) ;  /* 0xffffffb800a07947 */ /* 0x000fea000383ffff */
.L_x_74:
[----:B------:R-:W-:-:S07]  /*82c0*/  MOV R0, UR5 ;  /* 0x0000000500007c02 */ /* 0x000fce0008000f00 */
.L_x_148:
[----:B-1----:R1:W2:Y:S02]  /*82d0*/  SYNCS.PHASECHK.TRANS64.TRYWAIT P0, [R0+URZ], R3 ;  /* 0x00000003000075a7 */ /* 0x0022a400080011ff */
[----:B--2---:R-:W-:Y:S05]  /*82e0*/  @!P0 NANOSLEEP.SYNCS 0x989680 ;  /* 0x009896800000895d */ /* 0x004fea0003900000 */
[----:B------:R-:W2:Y:S02]  /*82f0*/  @!P0 SYNCS.PHASECHK.TRANS64 P0, [R0+URZ], R3 ;  /* 0x00000003000085a7 */ /* 0x000ea400080010ff */
[----:B--2---:R-:W-:Y:S05]  /*8300*/  @!P0 BRA `(.L_x_148) ;  /* 0xfffffffc00f08947 */ /* 0x004fea000383ffff */
[----:B------:R-:W-:Y:S05]  /*8310*/  BRA `(.L_x_149) ;  /* 0xffffffb800ac7947 */ /* 0x000fea000383ffff */
.L_x_75:
[----:B-1----:R-:W-:-:S07]  /*8320*/  MOV R0, UR4 ;  /* 0x0000000400007c02 */ /* 0x002fce0008000f00 */
.L_x_150:
[----:B-1----:R1:W2:Y:S02]  /*8330*/  SYNCS.PHASECHK.TRANS64.TRYWAIT P0, [R0+URZ], R2 ;  /* 0x00000002000075a7 */ /* 0x0022a400080011ff */
[----:B--2---:R-:W-:Y:S05]  /*8340*/  @!P0 NANOSLEEP.SYNCS 0x989680 ;  /* 0x009896800000895d */ /* 0x004fea0003900000 */
[----:B------:R-:W2:Y:S02]  /*8350*/  @!P0 SYNCS.PHASECHK.TRANS64 P0, [R0+URZ], R2 ;  /* 0x00000002000085a7 */ /* 0x000ea400080010ff */
[----:B--2---:R-:W-:Y:S05]  /*8360*/  @!P0 BRA `(.L_x_150) ;  /* 0xfffffffc00f08947 */ /* 0x004fea000383ffff */
[----:B------:R-:W-:Y:S05]  /*8370*/  BRA `(.L_x_151) ;  /* 0xffffffb800b87947 */ /* 0x000fea000383ffff */
.L_x_80:
[----:B--2---:R2:W3:Y:S02]  /*8380*/  SYNCS.PHASECHK.TRANS64.TRYWAIT P0, [R12+URZ+0xb0], R0 ;  /* 0x0000b0000c0075a7 */ /* 0x0044e400080011ff */
[----:B---3--:R-:W-:Y:S05]  /*8390*/  @!P0 NANOSLEEP.SYNCS 0x989680 ;  /* 0x009896800000895d */ /* 0x008fea0003900000 */
[----:B------:R-:W3:Y:S02]  /*83a0*/  @!P0 SYNCS.PHASECHK.TRANS64 P0, [R12+URZ+0xb0], R0 ;  /* 0x0000b0000c0085a7 */ /* 0x000ee400080010ff */
[----:B---3--:R-:W-:Y:S05]  /*83b0*/  @!P0 BRA `(.L_x_80) ;  /* 0xfffffffc00f08947 */ /* 0x008fea000383ffff */
[----:B------:R-:W-:Y:S05]  /*83c0*/  BRA `(.L_x_152) ;  /* 0xffffffbc00d07947 */ /* 0x000fea000383ffff */
.L_x_83:
[----:B-1----:R-:W-:Y:S07]  /*83d0*/  MOV R0, UR21 ;  /* 0x0000001500007c02 */ /* 0x002fee0008000f00 */
.L_x_153:
[----:B-1----:R1:W2:Y:S02]  /*83e0*/  SYNCS.PHASECHK.TRANS64.TRYWAIT P2, [R0+URZ+0xa8], R6 ;  /* 0x0000a806000075a7 */ /* 0x0022a400080411ff */
[----:B--2---:R-:W-:Y:S05]  /*83f0*/  @!P2 NANOSLEEP.SYNCS 0x989680 ;  /* 0x009896800000a95d */ /* 0x004fea0003900000 */
[----:B------:R-:W2:Y:S02]  /*8400*/  @!P2 SYNCS.PHASECHK.TRANS64 P2, [R0+URZ+0xa8], R6 ;  /* 0x0000a8060000a5a7 */ /* 0x000ea400080410ff */
[----:B--2---:R-:W-:Y:S05]  /*8410*/  @!P2 BRA `(.L_x_153) ;  /* 0xfffffffc00f0a947 */ /* 0x004fea000383ffff */
[----:B------:R-:W-:Y:S05]  /*8420*/  BRA `(.L_x_82) ;  /* 0xffffffc400387947 */ /* 0x000fea000383ffff */
.L_x_86:
[----:B------:R-:W-:Y:S07]  /*8430*/  MOV R0, UR21 ;  /* 0x0000001500007c02 */ /* 0x000fee0008000f00 */
.L_x_154:
[----:B-1----:R1:W2:Y:S02]  /*8440*/  SYNCS.PHASECHK.TRANS64.TRYWAIT P0, [R0+URZ+0x90], R9 ;  /* 0x00009009000075a7 */ /* 0x0022a400080011ff */
[----:B--2---:R-:W-:Y:S05]  /*8450*/  @!P0 NANOSLEEP.SYNCS 0x989680 ;  /* 0x009896800000895d */ /* 0x004fea0003900000 */
[----:B------:R-:W2:Y:S02]  /*8460*/  @!P0 SYNCS.PHASECHK.TRANS64 P0, [R0+URZ+0x90], R9 ;  /* 0x00009009000085a7 */ /* 0x000ea400080010ff */
[----:B--2---:R-:W-:Y:S05]  /*8470*/  @!P0 BRA `(.L_x_154) ;  /* 0xfffffffc00f08947 */ /* 0x004fea000383ffff */
[----:B------:R-:W-:Y:S05]  /*8480*/  BRA `(.L_x_155) ;  /* 0xffffffc400947947 */ /* 0x000fea000383ffff */
.L_x_87:
[----:B------:R-:W-:Y:S07]  /*8490*/  MOV R0, UR21 ;  /* 0x0000001500007c02 */ /* 0x000fee0008000f00 */
.L_x_156:
[----:B-1----:R1:W2:Y:S02]  /*84a0*/  SYNCS.PHASECHK.TRANS64.TRYWAIT P0, [R0+URZ+0x98], R9 ;  /* 0x00009809000075a7 */ /* 0x0022a400080011ff */
[----:B--2---:R-:W-:Y:S05]  /*84b0*/  @!P0 NANOSLEEP.SYNCS 0x989680 ;  /* 0x009896800000895d */ /* 0x004fea0003900000 */
[----:B------:R-:W2:Y:S02]  /*84c0*/  @!P0 SYNCS.PHASECHK.TRANS64 P0, [R0+URZ+0x98], R9 ;  /* 0x00009809000085a7 */ /* 0x000ea400080010ff */
[----:B--2---:R-:W-:Y:S05]  /*84d0*/  @!P0 BRA `(.L_x_156) ;  /* 0xfffffffc00f08947 */ /* 0x004fea000383ffff */
[----:B------:R-:W-:Y:S05]  /*84e0*/  BRA `(.L_x_157) ;  /* 0xffffffc400d07947 */ /* 0x000fea000383ffff */
.L_x_89:
[----:B------:R-:W-:-:S07]  /*84f0*/  MOV R0, UR21 ;  /* 0x0000001500007c02 */ /* 0x000fce0008000f00 */
.L_x_158:
[----:B-1----:R1:W3:Y:S02]  /*8500*/  SYNCS.PHASECHK.TRANS64.TRYWAIT P0, [R0+URZ+0x90], R2 ;  /* 0x00009002000075a7 */ /* 0x0022e400080011ff */
[----:B---3--:R-:W-:Y:S05]  /*8510*/  @!P0 NANOSLEEP.SYNCS 0x989680 ;  /* 0x009896800000895d */ /* 0x008fea0003900000 */
[----:B------:R-:W3:Y:S02]  /*8520*/  @!P0 SYNCS.PHASECHK.TRANS64 P0, [R0+URZ+0x90], R2 ;  /* 0x00009002000085a7 */ /* 0x000ee400080010ff */
[----:B---3--:R-:W-:Y:S05]  /*8530*/  @!P0 BRA `(.L_x_158) ;  /* 0xfffffffc00f08947 */ /* 0x008fea000383ffff */
[----:B------:R-:W-:Y:S05]  /*8540*/  BRA `(.L_x_159) ;  /* 0xffffffc800447947 */ /* 0x000fea000383ffff */
.L_x_91:
[----:B-1----:R1:W2:Y:S02]  /*8550*/  SYNCS.PHASECHK.TRANS64.TRYWAIT P0, [R3+URZ+0xb0], R0 ;  /* 0x0000b000030075a7 */ /* 0x0022a400080011ff */
[----:B--2---:R-:W-:Y:S05]  /*8560*/  @!P0 NANOSLEEP.SYNCS 0x989680 ;  /* 0x009896800000895d */ /* 0x004fea0003900000 */
[----:B------:R-:W2:Y:S02]  /*8570*/  @!P0 SYNCS.PHASECHK.TRANS64 P0, [R3+URZ+0xb0], R0 ;  /* 0x0000b000030085a7 */ /* 0x000ea400080010ff */
[----:B--2---:R-:W-:Y:S05]  /*8580*/  @!P0 BRA `(.L_x_91) ;  /* 0xfffffffc00f08947 */ /* 0x004fea000383ffff */
[----:B------:R-:W-:Y:S05]  /*8590*/  BRA `(.L_x_160) ;  /* 0xffffffcc00047947 */ /* 0x000fea000383ffff */
.L_x_102:
[----:B-1----:R1:W2:Y:S02]  /*85a0*/  SYNCS.PHASECHK.TRANS64.TRYWAIT P1, [R3+URZ+0x80], R0 ;  /* 0x00008000030075a7 */ /* 0x0022a400080211ff */
[----:B--2---:R-:W-:Y:S05]  /*85b0*/  @!P1 NANOSLEEP.SYNCS 0x989680 ;  /* 0x009896800000995d */ /* 0x004fea0003900000 */
[----:B------:R-:W2:Y:S02]  /*85c0*/  @!P1 SYNCS.PHASECHK.TRANS64 P1, [R3+URZ+0x80], R0 ;  /* 0x00008000030095a7 */ /* 0x000ea400080210ff */
[----:B--2---:R-:W-:Y:S05]  /*85d0*/  @!P1 BRA `(.L_x_102) ;  /* 0xfffffffc00f09947 */ /* 0x004fea000383ffff */
[----:B------:R-:W-:Y:S05]  /*85e0*/  BRA `(.L_x_101) ;  /* 0xffffffd800747947 */ /* 0x000fea000383ffff */
.L_x_104:
[----:B-1----:R1:W2:Y:S02]  /*85f0*/  SYNCS.PHASECHK.TRANS64.TRYWAIT P0, [R43+URZ+0xd0], R4 ;  /* 0x0000d0042b0075a7 */ /* 0x0022a400080011ff */
[----:B--2---:R-:W-:Y:S05]  /*8600*/  @!P0 NANOSLEEP.SYNCS 0x989680 ;  /* 0x009896800000895d */ /* 0x004fea0003900000 */
[----:B------:R-:W2:Y:S02]  /*8610*/  @!P0 SYNCS.PHASECHK.TRANS64 P0, [R43+URZ+0xd0], R4 ;  /* 0x0000d0042b0085a7 */ /* 0x000ea400080010ff */
[----:B--2---:R-:W-:Y:S05]  /*8620*/  @!P0 BRA `(.L_x_104) ;  /* 0xfffffffc00f08947 */ /* 0x004fea000383ffff */
[----:B------:R-:W-:Y:S05]  /*8630*/  BRA `(.L_x_103) ;  /* 0xffffffd800c87947 */ /* 0x000fea000383ffff */
.L_x_112:
[----:B--2---:R2:W3:Y:S02]  /*8640*/  SYNCS.PHASECHK.TRANS64.TRYWAIT P0, [R3+URZ+0x80], R0 ;  /* 0x00008000030075a7 */ /* 0x0044e400080011ff */
[----:B---3--:R-:W-:Y:S05]  /*8650*/  @!P0 NANOSLEEP.SYNCS 0x989680 ;  /* 0x009896800000895d */ /* 0x008fea0003900000 */
[----:B------:R-:W3:Y:S02]  /*8660*/  @!P0 SYNCS.PHASECHK.TRANS64 P0, [R3+URZ+0x80], R0 ;  /* 0x00008000030085a7 */ /* 0x000ee400080010ff */
[----:B---3--:R-:W-:Y:S05]  /*8670*/  @!P0 BRA `(.L_x_112) ;  /* 0xfffffffc00f08947 */ /* 0x008fea000383ffff */
[----:B------:R-:W-:Y:S05]  /*8680*/  BRA `(.L_x_111) ;  /* 0xffffffe400bc7947 */ /* 0x000fea000383ffff */
        .weak           $__internal_0_$__cuda_sm10x_tcgen05_guardrail_trap_col_being_dealloced_not_returned_by_alloc
        .type           $__internal_0_$__cuda_sm10x_tcgen05_guardrail_trap_col_being_dealloced_not_returned_by_alloc,@function
        .size           $__internal_0_$__cuda_sm10x_tcgen05_guardrail_trap_col_being_dealloced_not_returned_by_alloc,($__internal_1_$__cuda_sm10x_tcgen05_guardrail_trap_phase_invalid_during_alloc - $__internal_0_$__cuda_sm10x_tcgen05_guardrail_trap_col_being_dealloced_not_returned_by_alloc)
$__internal_0_$__cuda_sm10x_tcgen05_guardrail_trap_col_being_dealloced_not_returned_by_alloc:
[----:B------:R-:W-:Y:S05]  /*8690*/  BPT.TRAP 0x1 ;  /* 0x000000040000795c */ /* 0x000fea0000300000 */
[----:B------:R-:W-:-:S04]  /*86a0*/  HFMA2 R3, -RZ, RZ, 0, 0 ;  /* 0x00000000ff037431 */ /* 0x000fc800000001ff */
[----:B------:R-:W-:Y:S05]  /*86b0*/  RET.REL.NODEC R2 `(_ZN7cutlass13device_kernelINS_4gemm6kernel13GemmUniversalIN4cute5tupleIJiiiiEEENS1_10collective13CollectiveMmaINS1_35MainloopSm100TmaUmmaWarpSpecializedILi8ELi2ELi4ENS5_IJNS4_1CILi1EEENSA_ILi2EEESB_EEEEENS5_IJNSA_ILi64EEENSA_ILi128EEESG_EEEaNS5_IJlSB_lEEEaSI_NS4_8TiledMMAINS4_8MMA_AtomIJNS4_15SM100_MMA_S8_SSIaaiLi64ELi128ELNS4_4UMMA5MajorE0ELSN_0ELNSM_8SaturateE0EEEEEENS4_6LayoutINS5_IJSB_SB_SB_EEENS5_IJNSA_ILi0EEEST_ST_EEEEENS5_IJNS4_10UnderscoreESW_SW_EEEEENS4_23SM90_TMA_LOAD_MULTICASTENS4_14ComposedLayoutINS4_7SwizzleILi3ELi4ELi3EEENS4_18smem_ptr_flag_bitsILi8EEENSR_INS5_IJNSA_ILi8EEESG_EEENS5_IJSG_SB_EEEEEEEvNS4_8identityENS4_13SM90_TMA_LOADES19_vS1A_EENS_8epilogue10collective18CollectiveEpilogueINS1D_23Sm100TmaWarpSpecializedILi2ELi2ELi32ELb0ELb0EEEJSH_NS5_IJNSR_ISF_SB_EES1I_EEEaSI_aSI_NS1D_6fusion15FusionCallbacksIS1H_NS1K_17LinearCombinationIaiaiLNS_15FloatRoundStyleE2EEESH_S1J_JEEENS4_5SM1004TMEM4LOAD26SM100_TMEM_LOAD_16dp32b32xES1B_NS10_INS11_ILi2ELi4ELi3EEES14_NSR_INS5_IJS15_SF_EEENS5_IJSF_SB_EEEEEEENS4_39AutoVectorizingCopyWithAssumedAlignmentILi128EEENS4_14SM90_TMA_STOREES1Y_S20_S20_EEEvvEEEEvNT_6ParamsE) ;  /* 0xffffff7802507950 */ /* 0x000fea0003c3ffff */
        .weak           $__internal_1_$__cuda_sm10x_tcgen05_guardrail_trap_phase_invalid_during_alloc
        .type           $__internal_1_$__cuda_sm10x_tcgen05_guardrail_trap_phase_invalid_during_alloc,@function
        .size           $__internal_1_$__cuda_sm10x_tcgen05_guardrail_trap_phase_invalid_during_alloc,($__internal_2_$__cuda_sm10x_tcgen05_guardrail_trap_unallocated_columns_being_dealloced - $__internal_1_$__cuda_sm10x_tcgen05_guardrail_trap_phase_invalid_during_alloc)
$__internal_1_$__cuda_sm10x_tcgen05_guardrail_trap_phase_invalid_during_alloc:
[----:B------:R-:W-:Y:S05]  /*86c0*/  BPT.TRAP 0x1 ;  /* 0x000000040000795c */ /* 0x000fea0000300000 */
[----:B------:R-:W-:-:S04]  /*86d0*/  MOV R5, 0x0 ;  /* 0x0000000000057802 */ /* 0x000fc80000000f00 */
[----:B------:R-:W-:Y:S05]  /*86e0*/  RET.REL.NODEC R4 `(_ZN7cutlass13device_kernelINS_4gemm6kernel13GemmUniversalIN4cute5tupleIJiiiiEEENS1_10collective13CollectiveMmaINS1_35MainloopSm100TmaUmmaWarpSpecializedILi8ELi2ELi4ENS5_IJNS4_1CILi1EEENSA_ILi2EEESB_EEEEENS5_IJNSA_ILi64EEENSA_ILi128EEESG_EEEaNS5_IJlSB_lEEEaSI_NS4_8TiledMMAINS4_8MMA_AtomIJNS4_15SM100_MMA_S8_SSIaaiLi64ELi128ELNS4_4UMMA5MajorE0ELSN_0ELNSM_8SaturateE0EEEEEENS4_6LayoutINS5_IJSB_SB_SB_EEENS5_IJNSA_ILi0EEEST_ST_EEEEENS5_IJNS4_10UnderscoreESW_SW_EEEEENS4_23SM90_TMA_LOAD_MULTICASTENS4_14ComposedLayoutINS4_7SwizzleILi3ELi4ELi3EEENS4_18smem_ptr_flag_bitsILi8EEENSR_INS5_IJNSA_ILi8EEESG_EEENS5_IJSG_SB_EEEEEEEvNS4_8identityENS4_13SM90_TMA_LOADES19_vS1A_EENS_8epilogue10collective18CollectiveEpilogueINS1D_23Sm100TmaWarpSpecializedILi2ELi2ELi32ELb0ELb0EEEJSH_NS5_IJNSR_ISF_SB_EES1I_EEEaSI_aSI_NS1D_6fusion15FusionCallbacksIS1H_NS1K_17LinearCombinationIaiaiLNS_15FloatRoundStyleE2EEESH_S1J_JEEENS4_5SM1004TMEM4LOAD26SM100_TMEM_LOAD_16dp32b32xES1B_NS10_INS11_ILi2ELi4ELi3EEES14_NSR_INS5_IJS15_SF_EEENS5_IJSF_SB_EEEEEEENS4_39AutoVectorizingCopyWithAssumedAlignmentILi128EEENS4_14SM90_TMA_STOREES1Y_S20_S20_EEEvvEEEEvNT_6ParamsE) ;  /* 0xffffff7804447950 */ /* 0x000fea0003c3ffff */
        .weak           $__internal_2_$__cuda_sm10x_tcgen05_guardrail_trap_unallocated_columns_being_dealloced
        .type           $__internal_2_$__cuda_sm10x_tcgen05_guardrail_trap_unallocated_columns_being_dealloced,@function
        .size           $__internal_2_$__cuda_sm10x_tcgen05_guardrail_trap_unallocated_columns_being_dealloced,(.L_x_162 - $__internal_2_$__cuda_sm10x_tcgen05_guardrail_trap_unallocated_columns_being_dealloced)
$__internal_2_$__cuda_sm10x_tcgen05_guardrail_trap_unallocated_columns_being_dealloced:
[----:B------:R-:W-:Y:S05]  /*86f0*/  BPT.TRAP 0x1 ;  /* 0x000000040000795c */ /* 0x000fea0000300000 */
[----:B------:R-:W-:-:S04]  /*8700*/  HFMA2 R3, -RZ, RZ, 0, 0 ;  /* 0x00000000ff037431 */ /* 0x000fc800000001ff */
[----:B------:R-:W-:Y:S05]  /*8710*/  RET.REL.NODEC R2 `(_ZN7cutlass13device_kernelINS_4gemm6kernel13GemmUniversalIN4cute5tupleIJiiiiEEENS1_10collective13CollectiveMmaINS1_35MainloopSm100TmaUmmaWarpSpecializedILi8ELi2ELi4ENS5_IJNS4_1CILi1EEENSA_ILi2EEESB_EEEEENS5_IJNSA_ILi64EEENSA_ILi128EEESG_EEEaNS5_IJlSB_lEEEaSI_NS4_8TiledMMAINS4_8MMA_AtomIJNS4_15SM100_MMA_S8_SSIaaiLi64ELi128ELNS4_4UMMA5MajorE0ELSN_0ELNSM_8SaturateE0EEEEEENS4_6LayoutINS5_IJSB_SB_SB_EEENS5_IJNSA_ILi0EEEST_ST_EEEEENS5_IJNS4_10UnderscoreESW_SW_EEEEENS4_23SM90_TMA_LOAD_MULTICASTENS4_14ComposedLayoutINS4_7SwizzleILi3ELi4ELi3EEENS4_18smem_ptr_flag_bitsILi8EEENSR_INS5_IJNSA_ILi8EEESG_EEENS5_IJSG_SB_EEEEEEEvNS4_8identityENS4_13SM90_TMA_LOADES19_vS1A_EENS_8epilogue10collective18CollectiveEpilogueINS1D_23Sm100TmaWarpSpecializedILi2ELi2ELi32ELb0ELb0EEEJSH_NS5_IJNSR_ISF_SB_EES1I_EEEaSI_aSI_NS1D_6fusion15FusionCallbacksIS1H_NS1K_17LinearCombinationIaiaiLNS_15FloatRoundStyleE2EEESH_S1J_JEEENS4_5SM1004TMEM4LOAD26SM100_TMEM_LOAD_16dp32b32xES1B_NS10_INS11_ILi2ELi4ELi3EEES14_NSR_INS5_IJS15_SF_EEENS5_IJSF_SB_EEEEEEENS4_39AutoVectorizingCopyWithAssumedAlignmentILi128EEENS4_14SM90_TMA_STOREES1Y_S20_S20_EEEvvEEEEvNT_6ParamsE) ;  /* 0xffffff7802387950 */ /* 0x000fea0003c3ffff */
.L_x_161:
[----:B------:R-:W-:-:S00]  /*8720*/  BRA `(.L_x_161) ;  /* 0xfffffffc00fc7947 */ /* 0x000fc0000383ffff */
[----:B------:R-:W-:-:S00]  /*8730*/  NOP ;  /* 0x0000000000007918 */ /* 0x000fc00000000000 */
        /* <DEDUP_REMOVED lines=12> */
.L_x_162:


//--------------------- .nv.global.init           --------------------------
	.section	.nv.global.init,"aw",@progbits
.nv.global.init:
	.type		$str$27,@object
	.size		$str$27,($str$28 - $str$27)
$str$27:
        /*0000*/ 	.byte	0x28, 0x61, 0x64, 0x64, 0x72, 0x65, 0x73, 0x73, 0x20, 0x26, 0x20, 0x6d, 0x61, 0x73, 0x6b, 0x29
        /*0010*/ 	.byte	0x20, 0x3d, 0x3d, 0x20, 0x30, 0x00
	.type		$str$28,@object
	.size		$str$28,($str$26 - $str$28)
$str$28:
        /*0016*/ 	.byte	0x2f, 0x74, 0x6d, 0x70, 0x2f, 0x63, 0x75, 0x74, 0x6c, 0x61, 0x73, 0x73, 0x5f, 0x73, 0x77, 0x65
        /*0026*/ 	.byte	0x65, 0x70, 0x5f, 0x73, 0x72, 0x63, 0x2f, 0x69, 0x6e, 0x63, 0x6c, 0x75, 0x64, 0x65, 0x2f, 0x63
        /*0036*/ 	.byte	0x75, 0x74, 0x65, 0x2f, 0x70, 0x6f, 0x69, 0x6e, 0x74, 0x65, 0x72, 0x5f, 0x66, 0x6c, 0x61, 0x67
        /*0046*/ 	.byte	0x67, 0x65, 0x64, 0x2e, 0x68, 0x70, 0x70, 0x00
	.type		$str$26,@object
	.size		$str$26,($str$25 - $str$26)
$str$26:
        /*004e*/ 	.byte	0x2f, 0x74, 0x6d, 0x70, 0x2f, 0x63, 0x75, 0x74, 0x6c, 0x61, 0x73, 0x73, 0x5f, 0x73, 0x77, 0x65
        /*005e*/ 	.byte	0x65, 0x70, 0x5f, 0x73, 0x72, 0x63, 0x2f, 0x69, 0x6e, 0x63, 0x6c, 0x75, 0x64, 0x65, 0x2f, 0x63
        /*006e*/ 	.byte	0x75, 0x74, 0x65, 0x2f, 0x61, 0x74, 0x6f, 0x6d, 0x2f, 0x63, 0x6f, 0x70, 0x79, 0x5f, 0x74, 0x72
        /*007e*/ 	.byte	0x61, 0x69, 0x74, 0x73, 0x5f, 0x73, 0x6d, 0x31, 0x30, 0x30, 0x2e, 0x68, 0x70, 0x70, 0x00
	.type		$str$25,@object
	.size		$str$25,(__unnamed_1 - $str$25)
$str$25:
        /*008d*/ 	.byte	0x28, 0x28, 0x75, 0x69, 0x6e, 0x74, 0x33, 0x32, 0x5f, 0x74, 0x28, 0x74, 0x68, 0x72, 0x65, 0x61
        /*009d*/ 	.byte	0x64, 0x49, 0x64, 0x78, 0x2e, 0x78, 0x29, 0x20, 0x2f, 0x20, 0x33, 0x32, 0x29, 0x20, 0x25, 0x20
        /*00ad*/ 	.byte	0x34, 0x29, 0x20, 0x3d, 0x3d, 0x20, 0x28, 0x28, 0x28, 0x74, 0x6d, 0x65, 0x6d, 0x5f, 0x61, 0x64
        /*00bd*/ 	.byte	0x64, 0x72, 0x20, 0x3e, 0x3e, 0x20, 0x31, 0x36, 0x29, 0x20, 0x2f, 0x20, 0x33, 0x32, 0x29, 0x20
        /*00cd*/ 	.byte	0x25, 0x20, 0x34, 0x29, 0x00
	.type		__unnamed_1,@object
	.size		__unnamed_1,(__unnamed_2 - __unnamed_1)
__unnamed_1:
        /*00d2*/ 	.byte	0x61, 0x75, 0x74, 0x6f, 0x20, 0x63, 0x75, 0x74, 0x65, 0x3a, 0x3a, 0x61, 0x73, 0x5f, 0x70, 0x6f
        /* <DEDUP_REMOVED lines=24> */
        /*0262*/ 	.byte	0x00
	.type		__unnamed_2,@object
	.size		__unnamed_2,(.L_2 - __unnamed_2)
__unnamed_2:
        /* <DEDUP_REMOVED lines=41> */
.L_2:


//--------------------- .nv.shared._ZN7cutlass13device_kernelINS_4gemm6kernel13GemmUniversalIN4cute5tupleIJiiiiEEENS1_10collective13CollectiveMmaINS1_35MainloopSm100TmaUmmaWarpSpecializedILi8ELi2ELi4ENS5_IJNS4_1CILi1EEENSA_ILi2EEESB_EEEEENS5_IJNSA_ILi64EEENSA_ILi128EEESG_EEEaNS5_IJlSB_lEEEaSI_NS4_8TiledMMAINS4_8MMA_AtomIJNS4_15SM100_MMA_S8_SSIaaiLi64ELi128ELNS4_4UMMA5MajorE0ELSN_0ELNSM_8SaturateE0EEEEEENS4_6LayoutINS5_IJSB_SB_SB_EEENS5_IJNSA_ILi0EEEST_ST_EEEEENS5_IJNS4_10UnderscoreESW_SW_EEEEENS4_23SM90_TMA_LOAD_MULTICASTENS4_14ComposedLayoutINS4_7SwizzleILi3ELi4ELi3EEENS4_18smem_ptr_flag_bitsILi8EEENSR_INS5_IJNSA_ILi8EEESG_EEENS5_IJSG_SB_EEEEEEEvNS4_8identityENS4_13SM90_TMA_LOADES19_vS1A_EENS_8epilogue10collective18CollectiveEpilogueINS1D_23Sm100TmaWarpSpecializedILi2ELi2ELi32ELb0ELb0EEEJSH_NS5_IJNSR_ISF_SB_EES1I_EEEaSI_aSI_NS1D_6fusion15FusionCallbacksIS1H_NS1K_17LinearCombinationIaiaiLNS_15FloatRoundStyleE2EEESH_S1J_JEEENS4_5SM1004TMEM4LOAD26SM100_TMEM_LOAD_16dp32b32xES1B_NS10_INS11_ILi2ELi4ELi3EEES14_NSR_INS5_IJS15_SF_EEENS5_IJSF_SB_EEEEEEENS4_39AutoVectorizingCopyWithAssumedAlignmentILi128EEENS4_14SM90_TMA_STOREES1Y_S20_S20_EEEvvEEEEvNT_6ParamsE --------------------------
	.section	.nv.shared._ZN7cutlass13device_kernelINS_4gemm6kernel13GemmUniversalIN4cute5tupleIJiiiiEEENS1_10collective13CollectiveMmaINS1_35MainloopSm100TmaUmmaWarpSpecializedILi8ELi2ELi4ENS5_IJNS4_1CILi1EEENSA_ILi2EEESB_EEEEENS5_IJNSA_ILi64EEENSA_ILi128EEESG_EEEaNS5_IJlSB_lEEEaSI_NS4_8TiledMMAINS4_8MMA_AtomIJNS4_15SM100_MMA_S8_SSIaaiLi64ELi128ELNS4_4UMMA5MajorE0ELSN_0ELNSM_8SaturateE0EEEEEENS4_6LayoutINS5_IJSB_SB_SB_EEENS5_IJNSA_ILi0EEEST_ST_EEEEENS5_IJNS4_10UnderscoreESW_SW_EEEEENS4_23SM90_TMA_LOAD_MULTICASTENS4_14ComposedLayoutINS4_7SwizzleILi3ELi4ELi3EEENS4_18smem_ptr_flag_bitsILi8EEENSR_INS5_IJNSA_ILi8EEESG_EEENS5_IJSG_SB_EEEEEEEvNS4_8identityENS4_13SM90_TMA_LOADES19_vS1A_EENS_8epilogue10collective18CollectiveEpilogueINS1D_23Sm100TmaWarpSpecializedILi2ELi2ELi32ELb0ELb0EEEJSH_NS5_IJNSR_ISF_SB_EES1I_EEEaSI_aSI_NS1D_6fusion15FusionCallbacksIS1H_NS1K_17LinearCombinationIaiaiLNS_15FloatRoundStyleE2EEESH_S1J_JEEENS4_5SM1004TMEM4LOAD26SM100_TMEM_LOAD_16dp32b32xES1B_NS10_INS11_ILi2ELi4ELi3EEES14_NSR_INS5_IJS15_SF_EEENS5_IJSF_SB_EEEEEEENS4_39AutoVectorizingCopyWithAssumedAlignmentILi128EEENS4_14SM90_TMA_STOREES1Y_S20_S20_EEEvvEEEEvNT_6ParamsE,"aw",@nobits
	.sectionflags	@""
	.align	16
	.zero		1024


//--------------------- .nv.shared.reserved.0     --------------------------
	.section	.nv.shared.reserved.0,"aw",@nobits
	.weak		__nv_reservedSMEM_offset_0_alias
	.size		__nv_reservedSMEM_offset_0_alias, 0, 64
	.other		__nv_reservedSMEM_offset_0_alias,@"STO_CUDA_RESERVED_SHARED STV_DEFAULT"
__nv_reservedSMEM_offset_0_alias:
	.zero		0
.nv.shared.reserved.0:
	.zero		64
	.weak		__nv_reservedSMEM_tcgen05_partition
	.type		__nv_reservedSMEM_tcgen05_partition,@object
	.size		__nv_reservedSMEM_tcgen05_partition,(.L_0 - __nv_reservedSMEM_tcgen05_partition)
__nv_reservedSMEM_tcgen05_partition:
	.zero		32
.L_0:


//--------------------- .nv.global                --------------------------
	.section	.nv.global,"aw",@nobits
.nv.global:
	.type		_ZN39_INTERNAL_35c161e0_4_k_cu_bc0f5a73_97884cute1_E,@object
	.size		_ZN39_INTERNAL_35c161e0_4_k_cu_bc0f5a73_97884cute1_E,(_ZN39_INTERNAL_35c161e0_4_k_cu_bc0f5a73_97884cuda3std3__45__cpo6cbeginE - _ZN39_INTERNAL_35c161e0_4_k_cu_bc0f5a73_97884cute1_E)
_ZN39_INTERNAL_35c161e0_4_k_cu_bc0f5a73_97884cute1_E:
	.zero		1
	.type		_ZN39_INTERNAL_35c161e0_4_k_cu_bc0f5a73_97884cuda3std3__45__cpo6cbeginE,@object
	.size		_ZN39_INTERNAL_35c161e0_4_k_cu_bc0f5a73_97884cuda3std3__45__cpo6cbeginE,(_ZN39_INTERNAL_35c161e0_4_k_cu_bc0f5a73_97884cuda3std3__48in_placeE - _ZN39_INTERNAL_35c161e0_4_k_cu_bc0f5a73_97884cuda3std3__45__cpo6cbeginE)
_ZN39_INTERNAL_35c161e0_4_k_cu_bc0f5a73_97884cuda3std3__45__cpo6cbeginE:
	.zero		1
	.type		_ZN39_INTERNAL_35c161e0_4_k_cu_bc0f5a73_97884cuda3std3__48in_placeE,@object
	.size		_ZN39_INTERNAL_35c161e0_4_k_cu_bc0f5a73_97884cuda3std3__48in_placeE,(_ZN39_INTERNAL_35c161e0_4_k_cu_bc0f5a73_97884cuda3std6ranges3__45__cpo9iter_moveE - _ZN39_INTERNAL_35c161e0_4_k_cu_bc0f5a73_97884cuda3std3__48in_placeE)
_ZN39_INTERNAL_35c161e0_4_k_cu_bc0f5a73_97884cuda3std3__48in_placeE:
	.zero		1
	.type		_ZN39_INTERNAL_35c161e0_4_k_cu_bc0f5a73_97884cuda3std6ranges3__45__cpo9iter_moveE,@object
	.size		_ZN39_INTERNAL_35c161e0_4_k_cu_bc0f5a73_97884cuda3std6ranges3__45__cpo9iter_moveE,(_ZN39_INTERNAL_35c161e0_4_k_cu_bc0f5a73_97884cuda3std3__45__cpo5beginE - _ZN39_INTERNAL_35c161e0_4_k_cu_bc0f5a73_97884cuda3std6ranges3__45__cpo9iter_moveE)
_ZN39_INTERNAL_35c161e0_4_k_cu_bc0f5a73_97884cuda3std6ranges3__45__cpo9iter_moveE:
	.zero		1
	.type		_ZN39_INTERNAL_35c161e0_4_k_cu_bc0f5a73_97884cuda3std3__45__cpo5beginE,@object
	.size		_ZN39_INTERNAL_35c161e0_4_k_cu_bc0f5a73_97884cuda3std3__45__cpo5beginE,(_ZN39_INTERNAL_35c161e0_4_k_cu_bc0f5a73_97884cuda3std3__441_GLOBAL__N__35c161e0_4_k_cu_bc0f5a73_97886ignoreE - _ZN39_INTERNAL_35c161e0_4_k_cu_bc0f5a73_97884cuda3std3__45__cpo5beginE)
_ZN39_INTERNAL_35c161e0_4_k_cu_bc0f5a73_97884cuda3std3__45__cpo5beginE:
	.zero		1
	.type		_ZN39_INTERNAL_35c161e0_4_k_cu_bc0f5a73_97884cuda3std3__441_GLOBAL__N__35c161e0_4_k_cu_bc0f5a73_97886ignoreE,@object
	.size		_ZN39_INTERNAL_35c161e0_4_k_cu_bc0f5a73_97884cuda3std3__441_GLOBAL__N__35c161e0_4_k_cu_bc0f5a73_97886ignoreE,(_ZN39_INTERNAL_35c161e0_4_k_cu_bc0f5a73_97884cute7productE - _ZN39_INTERNAL_35c161e0_4_k_cu_bc0f5a73_97884cuda3std3__441_GLOBAL__N__35c161e0_4_k_cu_bc0f5a73_97886ignoreE)
_ZN39_INTERNAL_35c161e0_4_k_cu_bc0f5a73_97884cuda3std3__441_GLOBAL__N__35c161e0_4_k_cu_bc0f5a73_97886ignoreE:
	.zero		1
	.type		_ZN39_INTERNAL_35c161e0_4_k_cu_bc0f5a73_97884cute7productE,@object
	.size		_ZN39_INTERNAL_35c161e0_4_k_cu_bc0f5a73_97884cute7productE,(_ZN39_INTERNAL_35c161e0_4_k_cu_bc0f5a73_97884cuda3std3__45__cpo3endE - _ZN39_INTERNAL_35c161e0_4_k_cu_bc0f5a73_97884cute7productE)
_ZN39_INTERNAL_35c161e0_4_k_cu_bc0f5a73_97884cute7productE:
	.zero		1
	.type		_ZN39_INTERNAL_35c161e0_4_k_cu_bc0f5a73_97884cuda3std3__45__cpo3endE,@object
	.size		_ZN39_INTERNAL_35c161e0_4_k_cu_bc0f5a73_97884cuda3std3__45__cpo3endE,(_ZN39_INTERNAL_35c161e0_4_k_cu_bc0f5a73_97884cuda3std3__419piecewise_constructE - _ZN39_INTERNAL_35c161e0_4_k_cu_bc0f5a73_97884cuda3std3__45__cpo3endE)
_ZN39_INTERNAL_35c161e0_4_k_cu_bc0f5a73_97884cuda3std3__45__cpo3endE:
	.zero		1
	.type		_ZN39_INTERNAL_35c161e0_4_k_cu_bc0f5a73_97884cuda3std3__419piecewise_constructE,@object
	.size		_ZN39_INTERNAL_35c161e0_4_k_cu_bc0f5a73_97884cuda3std3__419piecewise_constructE,(_ZN39_INTERNAL_35c161e0_4_k_cu_bc0f5a73_97884cuda3std3__45__cpo4cendE - _ZN39_INTERNAL_35c161e0_4_k_cu_bc0f5a73_97884cuda3std3__419piecewise_constructE)
_ZN39_INTERNAL_35c161e0_4_k_cu_bc0f5a73_97884cuda3std3__419piecewise_constructE:
	.zero		1
	.type		_ZN39_INTERNAL_35c161e0_4_k_cu_bc0f5a73_97884cuda3std3__45__cpo4cendE,@object
	.size		_ZN39_INTERNAL_35c161e0_4_k_cu_bc0f5a73_97884cuda3std3__45__cpo4cendE,(_ZN39_INTERNAL_35c161e0_4_k_cu_bc0f5a73_97884cuda3std6ranges3__45__cpo4swapE - _ZN39_INTERNAL_35c161e0_4_k_cu_bc0f5a73_97884cuda3std3__45__cpo4cendE)
_ZN39_INTERNAL_35c161e0_4_k_cu_bc0f5a73_97884cuda3std3__45__cpo4cendE:
	.zero		1
	.type		_ZN39_INTERNAL_35c161e0_4_k_cu_bc0f5a73_97884cuda3std6ranges3__45__cpo4swapE,@object
	.size		_ZN39_INTERNAL_35c161e0_4_k_cu_bc0f5a73_97884cuda3std6ranges3__45__cpo4swapE,(.L_10 - _ZN39_INTERNAL_35c161e0_4_k_cu_bc0f5a73_97884cuda3std6ranges3__45__cpo4swapE)
_ZN39_INTERNAL_35c161e0_4_k_cu_bc0f5a73_97884cuda3std6ranges3__45__cpo4swapE:
	.zero		1
.L_10:


//--------------------- .nv.constant0._ZN7cutlass13device_kernelINS_4gemm6kernel13GemmUniversalIN4cute5tupleIJiiiiEEENS1_10collective13CollectiveMmaINS1_35MainloopSm100TmaUmmaWarpSpecializedILi8ELi2ELi4ENS5_IJNS4_1CILi1EEENSA_ILi2EEESB_EEEEENS5_IJNSA_ILi64EEENSA_ILi128EEESG_EEEaNS5_IJlSB_lEEEaSI_NS4_8TiledMMAINS4_8MMA_AtomIJNS4_15SM100_MMA_S8_SSIaaiLi64ELi128ELNS4_4UMMA5MajorE0ELSN_0ELNSM_8SaturateE0EEEEEENS4_6LayoutINS5_IJSB_SB_SB_EEENS5_IJNSA_ILi0EEEST_ST_EEEEENS5_IJNS4_10UnderscoreESW_SW_EEEEENS4_23SM90_TMA_LOAD_MULTICASTENS4_14ComposedLayoutINS4_7SwizzleILi3ELi4ELi3EEENS4_18smem_ptr_flag_bitsILi8EEENSR_INS5_IJNSA_ILi8EEESG_EEENS5_IJSG_SB_EEEEEEEvNS4_8identityENS4_13SM90_TMA_LOADES19_vS1A_EENS_8epilogue10collective18CollectiveEpilogueINS1D_23Sm100TmaWarpSpecializedILi2ELi2ELi32ELb0ELb0EEEJSH_NS5_IJNSR_ISF_SB_EES1I_EEEaSI_aSI_NS1D_6fusion15FusionCallbacksIS1H_NS1K_17LinearCombinationIaiaiLNS_15FloatRoundStyleE2EEESH_S1J_JEEENS4_5SM1004TMEM4LOAD26SM100_TMEM_LOAD_16dp32b32xES1B_NS10_INS11_ILi2ELi4ELi3EEES14_NSR_INS5_IJS15_SF_EEENS5_IJSF_SB_EEEEEEENS4_39AutoVectorizingCopyWithAssumedAlignmentILi128EEENS4_14SM90_TMA_STOREES1Y_S20_S20_EEEvvEEEEvNT_6ParamsE --------------------------
	.section	.nv.constant0._ZN7cutlass13device_kernelINS_4gemm6kernel13GemmUniversalIN4cute5tupleIJiiiiEEENS1_10collective13CollectiveMmaINS1_35MainloopSm100TmaUmmaWarpSpecializedILi8ELi2ELi4ENS5_IJNS4_1CILi1EEENSA_ILi2EEESB_EEEEENS5_IJNSA_ILi64EEENSA_ILi128EEESG_EEEaNS5_IJlSB_lEEEaSI_NS4_8TiledMMAINS4_8MMA_AtomIJNS4_15SM100_MMA_S8_SSIaaiLi64ELi128ELNS4_4UMMA5MajorE0ELSN_0ELNSM_8SaturateE0EEEEEENS4_6LayoutINS5_IJSB_SB_SB_EEENS5_IJNSA_ILi0EEEST_ST_EEEEENS5_IJNS4_10UnderscoreESW_SW_EEEEENS4_23SM90_TMA_LOAD_MULTICASTENS4_14ComposedLayoutINS4_7SwizzleILi3ELi4ELi3EEENS4_18smem_ptr_flag_bitsILi8EEENSR_INS5_IJNSA_ILi8EEESG_EEENS5_IJSG_SB_EEEEEEEvNS4_8identityENS4_13SM90_TMA_LOADES19_vS1A_EENS_8epilogue10collective18CollectiveEpilogueINS1D_23Sm100TmaWarpSpecializedILi2ELi2ELi32ELb0ELb0EEEJSH_NS5_IJNSR_ISF_SB_EES1I_EEEaSI_aSI_NS1D_6fusion15FusionCallbacksIS1H_NS1K_17LinearCombinationIaiaiLNS_15FloatRoundStyleE2EEESH_S1J_JEEENS4_5SM1004TMEM4LOAD26SM100_TMEM_LOAD_16dp32b32xES1B_NS10_INS11_ILi2ELi4ELi3EEES14_NSR_INS5_IJS15_SF_EEENS5_IJSF_SB_EEEEEEENS4_39AutoVectorizingCopyWithAssumedAlignmentILi128EEENS4_14SM90_TMA_STOREES1Y_S20_S20_EEEvvEEEEvNT_6ParamsE,"a",@progbits
	.sectionflags	@""
	.align	4
.nv.constant0._ZN7cutlass13device_kernelINS_4gemm6kernel13GemmUniversalIN4cute5tupleIJiiiiEEENS1_10collective13CollectiveMmaINS1_35MainloopSm100TmaUmmaWarpSpecializedILi8ELi2ELi4ENS5_IJNS4_1CILi1EEENSA_ILi2EEESB_EEEEENS5_IJNSA_ILi64EEENSA_ILi128EEESG_EEEaNS5_IJlSB_lEEEaSI_NS4_8TiledMMAINS4_8MMA_AtomIJNS4_15SM100_MMA_S8_SSIaaiLi64ELi128ELNS4_4UMMA5MajorE0ELSN_0ELNSM_8SaturateE0EEEEEENS4_6LayoutINS5_IJSB_SB_SB_EEENS5_IJNSA_ILi0EEEST_ST_EEEEENS5_IJNS4_10UnderscoreESW_SW_EEEEENS4_23SM90_TMA_LOAD_MULTICASTENS4_14ComposedLayoutINS4_7SwizzleILi3ELi4ELi3EEENS4_18smem_ptr_flag_bitsILi8EEENSR_INS5_IJNSA_ILi8EEESG_EEENS5_IJSG_SB_EEEEEEEvNS4_8identityENS4_13SM90_TMA_LOADES19_vS1A_EENS_8epilogue10collective18CollectiveEpilogueINS1D_23Sm100TmaWarpSpecializedILi2ELi2ELi32ELb0ELb0EEEJSH_NS5_IJNSR_ISF_SB_EES1I_EEEaSI_aSI_NS1D_6fusion15FusionCallbacksIS1H_NS1K_17LinearCombinationIaiaiLNS_15FloatRoundStyleE2EEESH_S1J_JEEENS4_5SM1004TMEM4LOAD26SM100_TMEM_LOAD_16dp32b32xES1B_NS10_INS11_ILi2ELi4ELi3EEES14_NSR_INS5_IJS15_SF_EEENS5_IJSF_SB_EEEEEEENS4_39AutoVectorizingCopyWithAssumedAlignmentILi128EEENS4_14SM90_TMA_STOREES1Y_S20_S20_EEEvvEEEEvNT_6ParamsE:
	.zero		2944


//--------------------- SYMBOLS --------------------------

	.type		.nv.reservedSmem.offset0,@object
	.size		.nv.reservedSmem.offset0,0x4
	.type		.nv.reservedSmem.cap,@object
	.size		.nv.reservedSmem.cap,0x4
	.type		__assertfail,@function
